//
// Generated by NVIDIA NVVM Compiler
//
// Compiler Build ID: CL-36424714
// Cuda compilation tools, release 13.0, V13.0.88
// Based on NVVM 20.0.0
//

.version 9.0
.target sm_100
.address_size 64

	// .globl	_Z18compute_PCFG_priorPfPiS_ii

.visible .entry _Z18compute_PCFG_priorPfPiS_ii(
	.param .u64 .ptr .align 1 _Z18compute_PCFG_priorPfPiS_ii_param_0,
	.param .u64 .ptr .align 1 _Z18compute_PCFG_priorPfPiS_ii_param_1,
	.param .u64 .ptr .align 1 _Z18compute_PCFG_priorPfPiS_ii_param_2,
	.param .u32 _Z18compute_PCFG_priorPfPiS_ii_param_3,
	.param .u32 _Z18compute_PCFG_priorPfPiS_ii_param_4
)
{
	.reg .pred 	%p<30>;
	.reg .b32 	%r<61>;
	.reg .b32 	%f<186>;
	.reg .b64 	%rd<24>;

	ld.param.u64 	%rd8, [_Z18compute_PCFG_priorPfPiS_ii_param_0];
	ld.param.u64 	%rd9, [_Z18compute_PCFG_priorPfPiS_ii_param_1];
	ld.param.u64 	%rd7, [_Z18compute_PCFG_priorPfPiS_ii_param_2];
	ld.param.u32 	%r14, [_Z18compute_PCFG_priorPfPiS_ii_param_3];
	ld.param.u32 	%r13, [_Z18compute_PCFG_priorPfPiS_ii_param_4];
	cvta.to.global.u64 	%rd1, %rd8;
	cvta.to.global.u64 	%rd2, %rd9;
	mov.u32 	%r15, %ctaid.x;
	mov.u32 	%r16, %ntid.x;
	mov.u32 	%r17, %tid.x;
	mad.lo.s32 	%r1, %r15, %r16, %r17;
	setp.ge.s32 	%p1, %r1, %r14;
	@%p1 bra 	$L__BB0_11;
	setp.lt.s32 	%p2, %r13, 1;
	mov.f32 	%f185, 0f00000000;
	@%p2 bra 	$L__BB0_10;
	mul.lo.s32 	%r2, %r13, %r1;
	and.b32  	%r3, %r13, 3;
	setp.lt.u32 	%p3, %r13, 4;
	mov.f32 	%f185, 0f00000000;
	mov.b32 	%r60, 0;
	@%p3 bra 	$L__BB0_5;
	and.b32  	%r60, %r13, 2147483644;
	neg.s32 	%r58, %r60;
	add.s64 	%rd3, %rd2, 8;
	add.s64 	%rd23, %rd1, 8;
	mov.f32 	%f185, 0f00000000;
	mov.u32 	%r57, %r2;
$L__BB0_4:
	.pragma "nounroll";
	mul.wide.s32 	%rd10, %r57, 4;
	add.s64 	%rd11, %rd3, %rd10;
	ld.global.u32 	%r19, [%rd11+-8];
	cvt.rn.f32.s32 	%f14, %r19;
	ld.global.f32 	%f15, [%rd23+-8];
	setp.lt.f32 	%p4, %f15, 0f00800000;
	mul.f32 	%f16, %f15, 0f4B000000;
	selp.f32 	%f17, %f16, %f15, %p4;
	selp.f32 	%f18, 0fC1B80000, 0f00000000, %p4;
	mov.b32 	%r20, %f17;
	add.s32 	%r21, %r20, -1059760811;
	and.b32  	%r22, %r21, -8388608;
	sub.s32 	%r23, %r20, %r22;
	mov.b32 	%f19, %r23;
	cvt.rn.f32.s32 	%f20, %r22;
	fma.rn.f32 	%f21, %f20, 0f34000000, %f18;
	add.f32 	%f22, %f19, 0fBF800000;
	fma.rn.f32 	%f23, %f22, 0fBE055027, 0f3E1039F6;
	fma.rn.f32 	%f24, %f23, %f22, 0fBDF8CDCC;
	fma.rn.f32 	%f25, %f24, %f22, 0f3E0F2955;
	fma.rn.f32 	%f26, %f25, %f22, 0fBE2AD8B9;
	fma.rn.f32 	%f27, %f26, %f22, 0f3E4CED0B;
	fma.rn.f32 	%f28, %f27, %f22, 0fBE7FFF22;
	fma.rn.f32 	%f29, %f28, %f22, 0f3EAAAA78;
	fma.rn.f32 	%f30, %f29, %f22, 0fBF000000;
	mul.f32 	%f31, %f22, %f30;
	fma.rn.f32 	%f32, %f31, %f22, %f22;
	fma.rn.f32 	%f33, %f21, 0f3F317218, %f32;
	setp.gt.u32 	%p5, %r20, 2139095039;
	fma.rn.f32 	%f34, %f17, 0f7F800000, 0f7F800000;
	selp.f32 	%f35, %f34, %f33, %p5;
	setp.eq.f32 	%p6, %f17, 0f00000000;
	selp.f32 	%f36, 0fFF800000, %f35, %p6;
	fma.rn.f32 	%f37, %f36, %f14, %f185;
	ld.global.u32 	%r24, [%rd11+-4];
	cvt.rn.f32.s32 	%f38, %r24;
	ld.global.f32 	%f39, [%rd23+-4];
	setp.lt.f32 	%p7, %f39, 0f00800000;
	mul.f32 	%f40, %f39, 0f4B000000;
	selp.f32 	%f41, %f40, %f39, %p7;
	selp.f32 	%f42, 0fC1B80000, 0f00000000, %p7;
	mov.b32 	%r25, %f41;
	add.s32 	%r26, %r25, -1059760811;
	and.b32  	%r27, %r26, -8388608;
	sub.s32 	%r28, %r25, %r27;
	mov.b32 	%f43, %r28;
	cvt.rn.f32.s32 	%f44, %r27;
	fma.rn.f32 	%f45, %f44, 0f34000000, %f42;
	add.f32 	%f46, %f43, 0fBF800000;
	fma.rn.f32 	%f47, %f46, 0fBE055027, 0f3E1039F6;
	fma.rn.f32 	%f48, %f47, %f46, 0fBDF8CDCC;
	fma.rn.f32 	%f49, %f48, %f46, 0f3E0F2955;
	fma.rn.f32 	%f50, %f49, %f46, 0fBE2AD8B9;
	fma.rn.f32 	%f51, %f50, %f46, 0f3E4CED0B;
	fma.rn.f32 	%f52, %f51, %f46, 0fBE7FFF22;
	fma.rn.f32 	%f53, %f52, %f46, 0f3EAAAA78;
	fma.rn.f32 	%f54, %f53, %f46, 0fBF000000;
	mul.f32 	%f55, %f46, %f54;
	fma.rn.f32 	%f56, %f55, %f46, %f46;
	fma.rn.f32 	%f57, %f45, 0f3F317218, %f56;
	setp.gt.u32 	%p8, %r25, 2139095039;
	fma.rn.f32 	%f58, %f41, 0f7F800000, 0f7F800000;
	selp.f32 	%f59, %f58, %f57, %p8;
	setp.eq.f32 	%p9, %f41, 0f00000000;
	selp.f32 	%f60, 0fFF800000, %f59, %p9;
	fma.rn.f32 	%f61, %f60, %f38, %f37;
	ld.global.u32 	%r29, [%rd11];
	cvt.rn.f32.s32 	%f62, %r29;
	ld.global.f32 	%f63, [%rd23];
	setp.lt.f32 	%p10, %f63, 0f00800000;
	mul.f32 	%f64, %f63, 0f4B000000;
	selp.f32 	%f65, %f64, %f63, %p10;
	selp.f32 	%f66, 0fC1B80000, 0f00000000, %p10;
	mov.b32 	%r30, %f65;
	add.s32 	%r31, %r30, -1059760811;
	and.b32  	%r32, %r31, -8388608;
	sub.s32 	%r33, %r30, %r32;
	mov.b32 	%f67, %r33;
	cvt.rn.f32.s32 	%f68, %r32;
	fma.rn.f32 	%f69, %f68, 0f34000000, %f66;
	add.f32 	%f70, %f67, 0fBF800000;
	fma.rn.f32 	%f71, %f70, 0fBE055027, 0f3E1039F6;
	fma.rn.f32 	%f72, %f71, %f70, 0fBDF8CDCC;
	fma.rn.f32 	%f73, %f72, %f70, 0f3E0F2955;
	fma.rn.f32 	%f74, %f73, %f70, 0fBE2AD8B9;
	fma.rn.f32 	%f75, %f74, %f70, 0f3E4CED0B;
	fma.rn.f32 	%f76, %f75, %f70, 0fBE7FFF22;
	fma.rn.f32 	%f77, %f76, %f70, 0f3EAAAA78;
	fma.rn.f32 	%f78, %f77, %f70, 0fBF000000;
	mul.f32 	%f79, %f70, %f78;
	fma.rn.f32 	%f80, %f79, %f70, %f70;
	fma.rn.f32 	%f81, %f69, 0f3F317218, %f80;
	setp.gt.u32 	%p11, %r30, 2139095039;
	fma.rn.f32 	%f82, %f65, 0f7F800000, 0f7F800000;
	selp.f32 	%f83, %f82, %f81, %p11;
	setp.eq.f32 	%p12, %f65, 0f00000000;
	selp.f32 	%f84, 0fFF800000, %f83, %p12;
	fma.rn.f32 	%f85, %f84, %f62, %f61;
	ld.global.u32 	%r34, [%rd11+4];
	cvt.rn.f32.s32 	%f86, %r34;
	ld.global.f32 	%f87, [%rd23+4];
	setp.lt.f32 	%p13, %f87, 0f00800000;
	mul.f32 	%f88, %f87, 0f4B000000;
	selp.f32 	%f89, %f88, %f87, %p13;
	selp.f32 	%f90, 0fC1B80000, 0f00000000, %p13;
	mov.b32 	%r35, %f89;
	add.s32 	%r36, %r35, -1059760811;
	and.b32  	%r37, %r36, -8388608;
	sub.s32 	%r38, %r35, %r37;
	mov.b32 	%f91, %r38;
	cvt.rn.f32.s32 	%f92, %r37;
	fma.rn.f32 	%f93, %f92, 0f34000000, %f90;
	add.f32 	%f94, %f91, 0fBF800000;
	fma.rn.f32 	%f95, %f94, 0fBE055027, 0f3E1039F6;
	fma.rn.f32 	%f96, %f95, %f94, 0fBDF8CDCC;
	fma.rn.f32 	%f97, %f96, %f94, 0f3E0F2955;
	fma.rn.f32 	%f98, %f97, %f94, 0fBE2AD8B9;
	fma.rn.f32 	%f99, %f98, %f94, 0f3E4CED0B;
	fma.rn.f32 	%f100, %f99, %f94, 0fBE7FFF22;
	fma.rn.f32 	%f101, %f100, %f94, 0f3EAAAA78;
	fma.rn.f32 	%f102, %f101, %f94, 0fBF000000;
	mul.f32 	%f103, %f94, %f102;
	fma.rn.f32 	%f104, %f103, %f94, %f94;
	fma.rn.f32 	%f105, %f93, 0f3F317218, %f104;
	setp.gt.u32 	%p14, %r35, 2139095039;
	fma.rn.f32 	%f106, %f89, 0f7F800000, 0f7F800000;
	selp.f32 	%f107, %f106, %f105, %p14;
	setp.eq.f32 	%p15, %f89, 0f00000000;
	selp.f32 	%f108, 0fFF800000, %f107, %p15;
	fma.rn.f32 	%f185, %f108, %f86, %f85;
	add.s32 	%r58, %r58, 4;
	add.s32 	%r57, %r57, 4;
	add.s64 	%rd23, %rd23, 16;
	setp.ne.s32 	%p16, %r58, 0;
	@%p16 bra 	$L__BB0_4;
$L__BB0_5:
	setp.eq.s32 	%p17, %r3, 0;
	@%p17 bra 	$L__BB0_10;
	setp.eq.s32 	%p18, %r3, 1;
	@%p18 bra 	$L__BB0_8;
	add.s32 	%r39, %r60, %r2;
	mul.wide.s32 	%rd12, %r39, 4;
	add.s64 	%rd13, %rd2, %rd12;
	ld.global.u32 	%r40, [%rd13];
	cvt.rn.f32.s32 	%f110, %r40;
	mul.wide.u32 	%rd14, %r60, 4;
	add.s64 	%rd15, %rd1, %rd14;
	ld.global.f32 	%f111, [%rd15];
	setp.lt.f32 	%p19, %f111, 0f00800000;
	mul.f32 	%f112, %f111, 0f4B000000;
	selp.f32 	%f113, %f112, %f111, %p19;
	selp.f32 	%f114, 0fC1B80000, 0f00000000, %p19;
	mov.b32 	%r41, %f113;
	add.s32 	%r42, %r41, -1059760811;
	and.b32  	%r43, %r42, -8388608;
	sub.s32 	%r44, %r41, %r43;
	mov.b32 	%f115, %r44;
	cvt.rn.f32.s32 	%f116, %r43;
	fma.rn.f32 	%f117, %f116, 0f34000000, %f114;
	add.f32 	%f118, %f115, 0fBF800000;
	fma.rn.f32 	%f119, %f118, 0fBE055027, 0f3E1039F6;
	fma.rn.f32 	%f120, %f119, %f118, 0fBDF8CDCC;
	fma.rn.f32 	%f121, %f120, %f118, 0f3E0F2955;
	fma.rn.f32 	%f122, %f121, %f118, 0fBE2AD8B9;
	fma.rn.f32 	%f123, %f122, %f118, 0f3E4CED0B;
	fma.rn.f32 	%f124, %f123, %f118, 0fBE7FFF22;
	fma.rn.f32 	%f125, %f124, %f118, 0f3EAAAA78;
	fma.rn.f32 	%f126, %f125, %f118, 0fBF000000;
	mul.f32 	%f127, %f118, %f126;
	fma.rn.f32 	%f128, %f127, %f118, %f118;
	fma.rn.f32 	%f129, %f117, 0f3F317218, %f128;
	setp.gt.u32 	%p20, %r41, 2139095039;
	fma.rn.f32 	%f130, %f113, 0f7F800000, 0f7F800000;
	selp.f32 	%f131, %f130, %f129, %p20;
	setp.eq.f32 	%p21, %f113, 0f00000000;
	selp.f32 	%f132, 0fFF800000, %f131, %p21;
	fma.rn.f32 	%f133, %f132, %f110, %f185;
	ld.global.u32 	%r45, [%rd13+4];
	cvt.rn.f32.s32 	%f134, %r45;
	ld.global.f32 	%f135, [%rd15+4];
	setp.lt.f32 	%p22, %f135, 0f00800000;
	mul.f32 	%f136, %f135, 0f4B000000;
	selp.f32 	%f137, %f136, %f135, %p22;
	selp.f32 	%f138, 0fC1B80000, 0f00000000, %p22;
	mov.b32 	%r46, %f137;
	add.s32 	%r47, %r46, -1059760811;
	and.b32  	%r48, %r47, -8388608;
	sub.s32 	%r49, %r46, %r48;
	mov.b32 	%f139, %r49;
	cvt.rn.f32.s32 	%f140, %r48;
	fma.rn.f32 	%f141, %f140, 0f34000000, %f138;
	add.f32 	%f142, %f139, 0fBF800000;
	fma.rn.f32 	%f143, %f142, 0fBE055027, 0f3E1039F6;
	fma.rn.f32 	%f144, %f143, %f142, 0fBDF8CDCC;
	fma.rn.f32 	%f145, %f144, %f142, 0f3E0F2955;
	fma.rn.f32 	%f146, %f145, %f142, 0fBE2AD8B9;
	fma.rn.f32 	%f147, %f146, %f142, 0f3E4CED0B;
	fma.rn.f32 	%f148, %f147, %f142, 0fBE7FFF22;
	fma.rn.f32 	%f149, %f148, %f142, 0f3EAAAA78;
	fma.rn.f32 	%f150, %f149, %f142, 0fBF000000;
	mul.f32 	%f151, %f142, %f150;
	fma.rn.f32 	%f152, %f151, %f142, %f142;
	fma.rn.f32 	%f153, %f141, 0f3F317218, %f152;
	setp.gt.u32 	%p23, %r46, 2139095039;
	fma.rn.f32 	%f154, %f137, 0f7F800000, 0f7F800000;
	selp.f32 	%f155, %f154, %f153, %p23;
	setp.eq.f32 	%p24, %f137, 0f00000000;
	selp.f32 	%f156, 0fFF800000, %f155, %p24;
	fma.rn.f32 	%f185, %f156, %f134, %f133;
	add.s32 	%r60, %r60, 2;
$L__BB0_8:
	and.b32  	%r50, %r13, 1;
	setp.eq.b32 	%p25, %r50, 1;
	not.pred 	%p26, %p25;
	@%p26 bra 	$L__BB0_10;
	add.s32 	%r51, %r60, %r2;
	mul.wide.s32 	%rd16, %r51, 4;
	add.s64 	%rd17, %rd2, %rd16;
	ld.global.u32 	%r52, [%rd17];
	cvt.rn.f32.s32 	%f157, %r52;
	mul.wide.u32 	%rd18, %r60, 4;
	add.s64 	%rd19, %rd1, %rd18;
	ld.global.f32 	%f158, [%rd19];
	setp.lt.f32 	%p27, %f158, 0f00800000;
	mul.f32 	%f159, %f158, 0f4B000000;
	selp.f32 	%f160, %f159, %f158, %p27;
	selp.f32 	%f161, 0fC1B80000, 0f00000000, %p27;
	mov.b32 	%r53, %f160;
	add.s32 	%r54, %r53, -1059760811;
	and.b32  	%r55, %r54, -8388608;
	sub.s32 	%r56, %r53, %r55;
	mov.b32 	%f162, %r56;
	cvt.rn.f32.s32 	%f163, %r55;
	fma.rn.f32 	%f164, %f163, 0f34000000, %f161;
	add.f32 	%f165, %f162, 0fBF800000;
	fma.rn.f32 	%f166, %f165, 0fBE055027, 0f3E1039F6;
	fma.rn.f32 	%f167, %f166, %f165, 0fBDF8CDCC;
	fma.rn.f32 	%f168, %f167, %f165, 0f3E0F2955;
	fma.rn.f32 	%f169, %f168, %f165, 0fBE2AD8B9;
	fma.rn.f32 	%f170, %f169, %f165, 0f3E4CED0B;
	fma.rn.f32 	%f171, %f170, %f165, 0fBE7FFF22;
	fma.rn.f32 	%f172, %f171, %f165, 0f3EAAAA78;
	fma.rn.f32 	%f173, %f172, %f165, 0fBF000000;
	mul.f32 	%f174, %f165, %f173;
	fma.rn.f32 	%f175, %f174, %f165, %f165;
	fma.rn.f32 	%f176, %f164, 0f3F317218, %f175;
	setp.gt.u32 	%p28, %r53, 2139095039;
	fma.rn.f32 	%f177, %f160, 0f7F800000, 0f7F800000;
	selp.f32 	%f178, %f177, %f176, %p28;
	setp.eq.f32 	%p29, %f160, 0f00000000;
	selp.f32 	%f179, 0fFF800000, %f178, %p29;
	fma.rn.f32 	%f185, %f179, %f157, %f185;
$L__BB0_10:
	cvta.to.global.u64 	%rd20, %rd7;
	mul.wide.s32 	%rd21, %r1, 4;
	add.s64 	%rd22, %rd20, %rd21;
	st.global.f32 	[%rd22], %f185;
$L__BB0_11:
	ret;

}
	// .globl	_Z16compute_RR_priorPfPiS_iiiS0_
.visible .entry _Z16compute_RR_priorPfPiS_iiiS0_(
	.param .u64 .ptr .align 1 _Z16compute_RR_priorPfPiS_iiiS0__param_0,
	.param .u64 .ptr .align 1 _Z16compute_RR_priorPfPiS_iiiS0__param_1,
	.param .u64 .ptr .align 1 _Z16compute_RR_priorPfPiS_iiiS0__param_2,
	.param .u32 _Z16compute_RR_priorPfPiS_iiiS0__param_3,
	.param .u32 _Z16compute_RR_priorPfPiS_iiiS0__param_4,
	.param .u32 _Z16compute_RR_priorPfPiS_iiiS0__param_5,
	.param .u64 .ptr .align 1 _Z16compute_RR_priorPfPiS_iiiS0__param_6
)
{
	.reg .pred 	%p<86>;
	.reg .b32 	%r<105>;
	.reg .b32 	%f<694>;
	.reg .b64 	%rd<17>;

	ld.param.u64 	%rd4, [_Z16compute_RR_priorPfPiS_iiiS0__param_0];
	ld.param.u64 	%rd5, [_Z16compute_RR_priorPfPiS_iiiS0__param_1];
	ld.param.u64 	%rd6, [_Z16compute_RR_priorPfPiS_iiiS0__param_2];
	ld.param.u32 	%r18, [_Z16compute_RR_priorPfPiS_iiiS0__param_3];
	ld.param.u32 	%r16, [_Z16compute_RR_priorPfPiS_iiiS0__param_4];
	ld.param.u32 	%r17, [_Z16compute_RR_priorPfPiS_iiiS0__param_5];
	ld.param.u64 	%rd7, [_Z16compute_RR_priorPfPiS_iiiS0__param_6];
	mov.u32 	%r19, %ctaid.x;
	mov.u32 	%r20, %ntid.x;
	mov.u32 	%r21, %tid.x;
	mad.lo.s32 	%r1, %r19, %r20, %r21;
	setp.ge.s32 	%p1, %r1, %r18;
	@%p1 bra 	$L__BB1_64;
	setp.lt.s32 	%p2, %r17, 1;
	mov.f32 	%f686, 0f00000000;
	@%p2 bra 	$L__BB1_63;
	mul.lo.s32 	%r2, %r16, %r1;
	cvta.to.global.u64 	%rd1, %rd7;
	cvta.to.global.u64 	%rd2, %rd4;
	cvta.to.global.u64 	%rd3, %rd5;
	mov.f32 	%f686, 0f00000000;
	mov.b32 	%r100, 0;
	mov.u32 	%r101, %r100;
$L__BB1_3:
	mul.wide.u32 	%rd8, %r100, 4;
	add.s64 	%rd9, %rd1, %rd8;
	ld.global.u32 	%r5, [%rd9];
	setp.lt.s32 	%p3, %r5, 1;
	mov.f32 	%f687, 0f00000000;
	mov.f32 	%f688, %f687;
	@%p3 bra 	$L__BB1_34;
	neg.s32 	%r104, %r5;
	add.s32 	%r103, %r2, %r101;
	mov.f32 	%f688, 0f00000000;
	mov.u32 	%r102, %r101;
	mov.f32 	%f687, %f688;
$L__BB1_5:
	mul.wide.s32 	%rd10, %r103, 4;
	add.s64 	%rd11, %rd3, %rd10;
	mul.wide.s32 	%rd12, %r102, 4;
	add.s64 	%rd13, %rd2, %rd12;
	ld.global.f32 	%f5, [%rd13];
	ld.global.u32 	%r23, [%rd11];
	cvt.rn.f32.s32 	%f59, %r23;
	add.f32 	%f6, %f5, %f59;
	add.f32 	%f687, %f687, %f6;
	add.f32 	%f688, %f688, %f5;
	abs.f32 	%f9, %f6;
	setp.ltu.f32 	%p4, %f9, 0f40400000;
	@%p4 bra 	$L__BB1_9;
	setp.ltu.f32 	%p5, %f9, 0f40F9999A;
	@%p5 bra 	$L__BB1_8;
	rcp.approx.ftz.f32 	%f60, %f9;
	mul.f32 	%f61, %f60, %f60;
	fma.rn.f32 	%f62, %f61, 0f3A4BE755, 0fBB360953;
	fma.rn.f32 	%f63, %f62, %f61, 0f3DAAAAA3;
	fma.rn.f32 	%f64, %f63, %f60, 0f3F6B3F8E;
	mov.b32 	%r24, %f9;
	add.s32 	%r25, %r24, -1059760811;
	and.b32  	%r26, %r25, -8388608;
	sub.s32 	%r27, %r24, %r26;
	mov.b32 	%f65, %r27;
	cvt.rn.f32.s32 	%f66, %r26;
	fma.rn.f32 	%f67, %f66, 0f34000000, 0f00000000;
	add.f32 	%f68, %f65, 0fBF800000;
	fma.rn.f32 	%f69, %f68, 0fBE055027, 0f3E1039F6;
	fma.rn.f32 	%f70, %f69, %f68, 0fBDF8CDCC;
	fma.rn.f32 	%f71, %f70, %f68, 0f3E0F2955;
	fma.rn.f32 	%f72, %f71, %f68, 0fBE2AD8B9;
	fma.rn.f32 	%f73, %f72, %f68, 0f3E4CED0B;
	fma.rn.f32 	%f74, %f73, %f68, 0fBE7FFF22;
	fma.rn.f32 	%f75, %f74, %f68, 0f3EAAAA78;
	fma.rn.f32 	%f76, %f75, %f68, 0fBF000000;
	mul.f32 	%f77, %f68, %f76;
	fma.rn.f32 	%f78, %f77, %f68, %f68;
	fma.rn.f32 	%f79, %f67, 0f3F317218, %f78;
	setp.gt.u32 	%p6, %r24, 2139095039;
	fma.rn.f32 	%f80, %f9, 0f7F800000, 0f7F800000;
	selp.f32 	%f81, %f80, %f79, %p6;
	mul.f32 	%f82, %f81, 0f3F000000;
	add.f32 	%f83, %f9, 0fBF000000;
	mul.rn.f32 	%f84, %f82, %f83;
	sub.f32 	%f85, %f84, %f9;
	add.rn.f32 	%f86, %f84, %f64;
	add.f32 	%f87, %f85, %f86;
	setp.eq.f32 	%p7, %f9, 0f7F800000;
	selp.f32 	%f682, 0f7F800000, %f87, %p7;
	bra.uni 	$L__BB1_14;
$L__BB1_8:
	add.f32 	%f88, %f9, 0fC0400000;
	fma.rn.f32 	%f89, %f88, 0fC43B38FB, 0fC640F6F8;
	fma.rn.f32 	%f90, %f89, %f88, 0fC7206560;
	fma.rn.f32 	%f91, %f90, %f88, 0fC73CB6AA;
	fma.rn.f32 	%f92, %f91, %f88, 0fC80BAE5A;
	add.f32 	%f93, %f88, 0fC381A020;
	fma.rn.f32 	%f94, %f93, %f88, 0fC62864B8;
	fma.rn.f32 	%f95, %f94, %f88, 0fC7B50686;
	fma.rn.f32 	%f96, %f95, %f88, 0fC8498465;
	rcp.approx.ftz.f32 	%f97, %f96;
	fma.rn.f32 	%f682, %f92, %f97, %f88;
	bra.uni 	$L__BB1_14;
$L__BB1_9:
	setp.ltu.f32 	%p8, %f9, 0f3FC00000;
	@%p8 bra 	$L__BB1_11;
	add.f32 	%f98, %f9, 0fC0000000;
	fma.rn.f32 	%f99, %f98, 0f385007FA, 0fB967A002;
	fma.rn.f32 	%f100, %f99, %f98, 0f3A0DE6FC;
	fma.rn.f32 	%f101, %f100, %f98, 0fBA9DE0E2;
	fma.rn.f32 	%f102, %f101, %f98, 0f3B3D05B7;
	fma.rn.f32 	%f103, %f102, %f98, 0fBBF1EB10;
	fma.rn.f32 	%f104, %f103, %f98, 0f3CA89A28;
	fma.rn.f32 	%f105, %f104, %f98, 0fBD89F01A;
	fma.rn.f32 	%f106, %f105, %f98, 0f3EA51A66;
	fma.rn.f32 	%f107, %f106, %f98, 0f3ED87730;
	mul.f32 	%f682, %f98, %f107;
	bra.uni 	$L__BB1_14;
$L__BB1_11:
	setp.ltu.f32 	%p9, %f9, 0f3F333333;
	@%p9 bra 	$L__BB1_13;
	mov.f32 	%f108, 0f3F800000;
	sub.f32 	%f109, %f108, %f9;
	fma.rn.f32 	%f110, %f109, 0f3D3BEF76, 0f3DD47577;
	fma.rn.f32 	%f111, %f110, %f109, 0f3DFB8079;
	fma.rn.f32 	%f112, %f111, %f109, 0f3E0295B5;
	fma.rn.f32 	%f113, %f112, %f109, 0f3E12A765;
	fma.rn.f32 	%f114, %f113, %f109, 0f3E2D6867;
	fma.rn.f32 	%f115, %f114, %f109, 0f3E5462BF;
	fma.rn.f32 	%f116, %f115, %f109, 0f3E8A8A72;
	fma.rn.f32 	%f117, %f116, %f109, 0f3ECD26A4;
	fma.rn.f32 	%f118, %f117, %f109, 0f3F528D32;
	fma.rn.f32 	%f119, %f118, %f109, 0f3F13C468;
	mul.f32 	%f682, %f109, %f119;
	bra.uni 	$L__BB1_14;
$L__BB1_13:
	fma.rn.f32 	%f120, %f9, 0f3B6B1C86, 0fBBB34878;
	fma.rn.f32 	%f121, %f120, %f9, 0fBD36CAEF;
	fma.rn.f32 	%f122, %f121, %f9, 0f3E2B5555;
	fma.rn.f32 	%f123, %f122, %f9, 0fBD2C96C7;
	fma.rn.f32 	%f124, %f123, %f9, 0fBF27E6EB;
	fma.rn.f32 	%f125, %f124, %f9, 0f3F13C463;
	mul.f32 	%f126, %f9, %f125;
	fma.rn.f32 	%f127, %f126, %f9, %f9;
	setp.lt.f32 	%p10, %f127, 0f00800000;
	mul.f32 	%f128, %f127, 0f4B000000;
	selp.f32 	%f129, %f128, %f127, %p10;
	selp.f32 	%f130, 0fC1B80000, 0f00000000, %p10;
	mov.b32 	%r28, %f129;
	add.s32 	%r29, %r28, -1059760811;
	and.b32  	%r30, %r29, -8388608;
	sub.s32 	%r31, %r28, %r30;
	mov.b32 	%f131, %r31;
	cvt.rn.f32.s32 	%f132, %r30;
	fma.rn.f32 	%f133, %f132, 0f34000000, %f130;
	add.f32 	%f134, %f131, 0fBF800000;
	fma.rn.f32 	%f135, %f134, 0fBE055027, 0f3E1039F6;
	fma.rn.f32 	%f136, %f135, %f134, 0fBDF8CDCC;
	fma.rn.f32 	%f137, %f136, %f134, 0f3E0F2955;
	fma.rn.f32 	%f138, %f137, %f134, 0fBE2AD8B9;
	fma.rn.f32 	%f139, %f138, %f134, 0f3E4CED0B;
	fma.rn.f32 	%f140, %f139, %f134, 0fBE7FFF22;
	fma.rn.f32 	%f141, %f140, %f134, 0f3EAAAA78;
	fma.rn.f32 	%f142, %f141, %f134, 0fBF000000;
	mul.f32 	%f143, %f134, %f142;
	fma.rn.f32 	%f144, %f143, %f134, %f134;
	fma.rn.f32 	%f145, %f133, 0f3F317218, %f144;
	setp.gt.u32 	%p11, %r28, 2139095039;
	fma.rn.f32 	%f146, %f129, 0f7F800000, 0f7F800000;
	selp.f32 	%f147, %f146, %f145, %p11;
	setp.eq.f32 	%p12, %f129, 0f00000000;
	neg.f32 	%f148, %f147;
	selp.f32 	%f682, 0f7F800000, %f148, %p12;
$L__BB1_14:
	setp.ge.f32 	%p13, %f6, 0f00000000;
	mov.f32 	%f683, %f682;
	@%p13 bra 	$L__BB1_19;
	cvt.rmi.f32.f32 	%f150, %f9;
	setp.eq.f32 	%p14, %f9, %f150;
	mov.f32 	%f683, 0f7F800000;
	@%p14 bra 	$L__BB1_19;
	setp.geu.f32 	%p15, %f9, 0f1FEC1E4A;
	@%p15 bra 	$L__BB1_18;
	setp.lt.f32 	%p21, %f9, 0f00800000;
	mul.f32 	%f193, %f9, 0f4B000000;
	selp.f32 	%f194, %f193, %f9, %p21;
	selp.f32 	%f195, 0fC1B80000, 0f00000000, %p21;
	mov.b32 	%r39, %f194;
	add.s32 	%r40, %r39, -1059760811;
	and.b32  	%r41, %r40, -8388608;
	sub.s32 	%r42, %r39, %r41;
	mov.b32 	%f196, %r42;
	cvt.rn.f32.s32 	%f197, %r41;
	fma.rn.f32 	%f198, %f197, 0f34000000, %f195;
	add.f32 	%f199, %f196, 0fBF800000;
	fma.rn.f32 	%f200, %f199, 0fBE055027, 0f3E1039F6;
	fma.rn.f32 	%f201, %f200, %f199, 0fBDF8CDCC;
	fma.rn.f32 	%f202, %f201, %f199, 0f3E0F2955;
	fma.rn.f32 	%f203, %f202, %f199, 0fBE2AD8B9;
	fma.rn.f32 	%f204, %f203, %f199, 0f3E4CED0B;
	fma.rn.f32 	%f205, %f204, %f199, 0fBE7FFF22;
	fma.rn.f32 	%f206, %f205, %f199, 0f3EAAAA78;
	fma.rn.f32 	%f207, %f206, %f199, 0fBF000000;
	mul.f32 	%f208, %f199, %f207;
	fma.rn.f32 	%f209, %f208, %f199, %f199;
	fma.rn.f32 	%f210, %f198, 0f3F317218, %f209;
	setp.gt.u32 	%p22, %r39, 2139095039;
	fma.rn.f32 	%f211, %f194, 0f7F800000, 0f7F800000;
	selp.f32 	%f212, %f211, %f210, %p22;
	setp.eq.f32 	%p23, %f194, 0f00000000;
	neg.f32 	%f213, %f212;
	selp.f32 	%f683, 0f7F800000, %f213, %p23;
	bra.uni 	$L__BB1_19;
$L__BB1_18:
	add.f32 	%f151, %f9, %f9;
	cvt.rni.f32.f32 	%f152, %f151;
	cvt.rzi.s32.f32 	%r32, %f152;
	fma.rn.f32 	%f153, %f152, 0fBF000000, %f9;
	mul.f32 	%f154, %f153, 0f40490FDB;
	mul.rn.f32 	%f155, %f154, %f154;
	and.b32  	%r33, %r32, 1;
	setp.eq.b32 	%p16, %r33, 1;
	selp.f32 	%f156, 0f3F800000, %f154, %p16;
	fma.rn.f32 	%f157, %f155, %f156, 0f00000000;
	fma.rn.f32 	%f158, %f155, 0f37CBAC00, 0fBAB607ED;
	selp.f32 	%f159, %f158, 0fB94D4153, %p16;
	selp.f32 	%f160, 0f3D2AAABB, 0f3C0885E4, %p16;
	fma.rn.f32 	%f161, %f159, %f155, %f160;
	selp.f32 	%f162, 0fBEFFFFFF, 0fBE2AAAA8, %p16;
	fma.rn.f32 	%f163, %f161, %f155, %f162;
	fma.rn.f32 	%f164, %f163, %f157, %f156;
	and.b32  	%r34, %r32, 2;
	setp.eq.s32 	%p17, %r34, 0;
	mov.f32 	%f165, 0f00000000;
	sub.f32 	%f166, %f165, %f164;
	selp.f32 	%f167, %f164, %f166, %p17;
	abs.f32 	%f168, %f167;
	mul.f32 	%f169, %f9, %f168;
	setp.lt.f32 	%p18, %f169, 0f00800000;
	mul.f32 	%f170, %f169, 0f4B000000;
	selp.f32 	%f171, 0fC1B80000, 0f00000000, %p18;
	selp.f32 	%f172, %f170, %f169, %p18;
	mov.b32 	%r35, %f172;
	add.s32 	%r36, %r35, -1059760811;
	and.b32  	%r37, %r36, -8388608;
	sub.s32 	%r38, %r35, %r37;
	mov.b32 	%f173, %r38;
	cvt.rn.f32.s32 	%f174, %r37;
	fma.rn.f32 	%f175, %f174, 0f34000000, %f171;
	add.f32 	%f176, %f173, 0fBF800000;
	fma.rn.f32 	%f177, %f176, 0fBE055027, 0f3E1039F6;
	fma.rn.f32 	%f178, %f177, %f176, 0fBDF8CDCC;
	fma.rn.f32 	%f179, %f178, %f176, 0f3E0F2955;
	fma.rn.f32 	%f180, %f179, %f176, 0fBE2AD8B9;
	fma.rn.f32 	%f181, %f180, %f176, 0f3E4CED0B;
	fma.rn.f32 	%f182, %f181, %f176, 0fBE7FFF22;
	fma.rn.f32 	%f183, %f182, %f176, 0f3EAAAA78;
	fma.rn.f32 	%f184, %f183, %f176, 0fBF000000;
	mul.f32 	%f185, %f176, %f184;
	fma.rn.f32 	%f186, %f185, %f176, %f176;
	fma.rn.f32 	%f187, %f175, 0f3F317218, %f186;
	setp.gt.u32 	%p19, %r35, 2139095039;
	fma.rn.f32 	%f188, %f172, 0f7F800000, 0f7F800000;
	selp.f32 	%f189, %f188, %f187, %p19;
	setp.eq.f32 	%p20, %f172, 0f00000000;
	mov.f32 	%f190, 0f3F928682;
	sub.f32 	%f191, %f190, %f189;
	selp.f32 	%f192, 0f7F800000, %f191, %p20;
	sub.f32 	%f683, %f192, %f682;
$L__BB1_19:
	abs.f32 	%f19, %f5;
	setp.ltu.f32 	%p24, %f19, 0f40400000;
	@%p24 bra 	$L__BB1_23;
	setp.ltu.f32 	%p25, %f19, 0f40F9999A;
	@%p25 bra 	$L__BB1_22;
	rcp.approx.ftz.f32 	%f214, %f19;
	mul.f32 	%f215, %f214, %f214;
	fma.rn.f32 	%f216, %f215, 0f3A4BE755, 0fBB360953;
	fma.rn.f32 	%f217, %f216, %f215, 0f3DAAAAA3;
	fma.rn.f32 	%f218, %f217, %f214, 0f3F6B3F8E;
	mov.b32 	%r43, %f19;
	add.s32 	%r44, %r43, -1059760811;
	and.b32  	%r45, %r44, -8388608;
	sub.s32 	%r46, %r43, %r45;
	mov.b32 	%f219, %r46;
	cvt.rn.f32.s32 	%f220, %r45;
	fma.rn.f32 	%f221, %f220, 0f34000000, 0f00000000;
	add.f32 	%f222, %f219, 0fBF800000;
	fma.rn.f32 	%f223, %f222, 0fBE055027, 0f3E1039F6;
	fma.rn.f32 	%f224, %f223, %f222, 0fBDF8CDCC;
	fma.rn.f32 	%f225, %f224, %f222, 0f3E0F2955;
	fma.rn.f32 	%f226, %f225, %f222, 0fBE2AD8B9;
	fma.rn.f32 	%f227, %f226, %f222, 0f3E4CED0B;
	fma.rn.f32 	%f228, %f227, %f222, 0fBE7FFF22;
	fma.rn.f32 	%f229, %f228, %f222, 0f3EAAAA78;
	fma.rn.f32 	%f230, %f229, %f222, 0fBF000000;
	mul.f32 	%f231, %f222, %f230;
	fma.rn.f32 	%f232, %f231, %f222, %f222;
	fma.rn.f32 	%f233, %f221, 0f3F317218, %f232;
	setp.gt.u32 	%p26, %r43, 2139095039;
	fma.rn.f32 	%f234, %f19, 0f7F800000, 0f7F800000;
	selp.f32 	%f235, %f234, %f233, %p26;
	mul.f32 	%f236, %f235, 0f3F000000;
	add.f32 	%f237, %f19, 0fBF000000;
	mul.rn.f32 	%f238, %f236, %f237;
	sub.f32 	%f239, %f238, %f19;
	add.rn.f32 	%f240, %f238, %f218;
	add.f32 	%f241, %f239, %f240;
	setp.eq.f32 	%p27, %f19, 0f7F800000;
	selp.f32 	%f684, 0f7F800000, %f241, %p27;
	bra.uni 	$L__BB1_28;
$L__BB1_22:
	add.f32 	%f242, %f19, 0fC0400000;
	fma.rn.f32 	%f243, %f242, 0fC43B38FB, 0fC640F6F8;
	fma.rn.f32 	%f244, %f243, %f242, 0fC7206560;
	fma.rn.f32 	%f245, %f244, %f242, 0fC73CB6AA;
	fma.rn.f32 	%f246, %f245, %f242, 0fC80BAE5A;
	add.f32 	%f247, %f242, 0fC381A020;
	fma.rn.f32 	%f248, %f247, %f242, 0fC62864B8;
	fma.rn.f32 	%f249, %f248, %f242, 0fC7B50686;
	fma.rn.f32 	%f250, %f249, %f242, 0fC8498465;
	rcp.approx.ftz.f32 	%f251, %f250;
	fma.rn.f32 	%f684, %f246, %f251, %f242;
	bra.uni 	$L__BB1_28;
$L__BB1_23:
	setp.ltu.f32 	%p28, %f19, 0f3FC00000;
	@%p28 bra 	$L__BB1_25;
	add.f32 	%f252, %f19, 0fC0000000;
	fma.rn.f32 	%f253, %f252, 0f385007FA, 0fB967A002;
	fma.rn.f32 	%f254, %f253, %f252, 0f3A0DE6FC;
	fma.rn.f32 	%f255, %f254, %f252, 0fBA9DE0E2;
	fma.rn.f32 	%f256, %f255, %f252, 0f3B3D05B7;
	fma.rn.f32 	%f257, %f256, %f252, 0fBBF1EB10;
	fma.rn.f32 	%f258, %f257, %f252, 0f3CA89A28;
	fma.rn.f32 	%f259, %f258, %f252, 0fBD89F01A;
	fma.rn.f32 	%f260, %f259, %f252, 0f3EA51A66;
	fma.rn.f32 	%f261, %f260, %f252, 0f3ED87730;
	mul.f32 	%f684, %f252, %f261;
	bra.uni 	$L__BB1_28;
$L__BB1_25:
	setp.ltu.f32 	%p29, %f19, 0f3F333333;
	@%p29 bra 	$L__BB1_27;
	mov.f32 	%f262, 0f3F800000;
	sub.f32 	%f263, %f262, %f19;
	fma.rn.f32 	%f264, %f263, 0f3D3BEF76, 0f3DD47577;
	fma.rn.f32 	%f265, %f264, %f263, 0f3DFB8079;
	fma.rn.f32 	%f266, %f265, %f263, 0f3E0295B5;
	fma.rn.f32 	%f267, %f266, %f263, 0f3E12A765;
	fma.rn.f32 	%f268, %f267, %f263, 0f3E2D6867;
	fma.rn.f32 	%f269, %f268, %f263, 0f3E5462BF;
	fma.rn.f32 	%f270, %f269, %f263, 0f3E8A8A72;
	fma.rn.f32 	%f271, %f270, %f263, 0f3ECD26A4;
	fma.rn.f32 	%f272, %f271, %f263, 0f3F528D32;
	fma.rn.f32 	%f273, %f272, %f263, 0f3F13C468;
	mul.f32 	%f684, %f263, %f273;
	bra.uni 	$L__BB1_28;
$L__BB1_27:
	fma.rn.f32 	%f274, %f19, 0f3B6B1C86, 0fBBB34878;
	fma.rn.f32 	%f275, %f274, %f19, 0fBD36CAEF;
	fma.rn.f32 	%f276, %f275, %f19, 0f3E2B5555;
	fma.rn.f32 	%f277, %f276, %f19, 0fBD2C96C7;
	fma.rn.f32 	%f278, %f277, %f19, 0fBF27E6EB;
	fma.rn.f32 	%f279, %f278, %f19, 0f3F13C463;
	mul.f32 	%f280, %f19, %f279;
	fma.rn.f32 	%f281, %f280, %f19, %f19;
	setp.lt.f32 	%p30, %f281, 0f00800000;
	mul.f32 	%f282, %f281, 0f4B000000;
	selp.f32 	%f283, %f282, %f281, %p30;
	selp.f32 	%f284, 0fC1B80000, 0f00000000, %p30;
	mov.b32 	%r47, %f283;
	add.s32 	%r48, %r47, -1059760811;
	and.b32  	%r49, %r48, -8388608;
	sub.s32 	%r50, %r47, %r49;
	mov.b32 	%f285, %r50;
	cvt.rn.f32.s32 	%f286, %r49;
	fma.rn.f32 	%f287, %f286, 0f34000000, %f284;
	add.f32 	%f288, %f285, 0fBF800000;
	fma.rn.f32 	%f289, %f288, 0fBE055027, 0f3E1039F6;
	fma.rn.f32 	%f290, %f289, %f288, 0fBDF8CDCC;
	fma.rn.f32 	%f291, %f290, %f288, 0f3E0F2955;
	fma.rn.f32 	%f292, %f291, %f288, 0fBE2AD8B9;
	fma.rn.f32 	%f293, %f292, %f288, 0f3E4CED0B;
	fma.rn.f32 	%f294, %f293, %f288, 0fBE7FFF22;
	fma.rn.f32 	%f295, %f294, %f288, 0f3EAAAA78;
	fma.rn.f32 	%f296, %f295, %f288, 0fBF000000;
	mul.f32 	%f297, %f288, %f296;
	fma.rn.f32 	%f298, %f297, %f288, %f288;
	fma.rn.f32 	%f299, %f287, 0f3F317218, %f298;
	setp.gt.u32 	%p31, %r47, 2139095039;
	fma.rn.f32 	%f300, %f283, 0f7F800000, 0f7F800000;
	selp.f32 	%f301, %f300, %f299, %p31;
	setp.eq.f32 	%p32, %f283, 0f00000000;
	neg.f32 	%f302, %f301;
	selp.f32 	%f684, 0f7F800000, %f302, %p32;
$L__BB1_28:
	setp.ge.f32 	%p33, %f5, 0f00000000;
	mov.f32 	%f685, %f684;
	@%p33 bra 	$L__BB1_33;
	cvt.rmi.f32.f32 	%f304, %f19;
	setp.eq.f32 	%p34, %f19, %f304;
	mov.f32 	%f685, 0f7F800000;
	@%p34 bra 	$L__BB1_33;
	setp.geu.f32 	%p35, %f19, 0f1FEC1E4A;
	@%p35 bra 	$L__BB1_32;
	setp.lt.f32 	%p41, %f19, 0f00800000;
	mul.f32 	%f347, %f19, 0f4B000000;
	selp.f32 	%f348, %f347, %f19, %p41;
	selp.f32 	%f349, 0fC1B80000, 0f00000000, %p41;
	mov.b32 	%r58, %f348;
	add.s32 	%r59, %r58, -1059760811;
	and.b32  	%r60, %r59, -8388608;
	sub.s32 	%r61, %r58, %r60;
	mov.b32 	%f350, %r61;
	cvt.rn.f32.s32 	%f351, %r60;
	fma.rn.f32 	%f352, %f351, 0f34000000, %f349;
	add.f32 	%f353, %f350, 0fBF800000;
	fma.rn.f32 	%f354, %f353, 0fBE055027, 0f3E1039F6;
	fma.rn.f32 	%f355, %f354, %f353, 0fBDF8CDCC;
	fma.rn.f32 	%f356, %f355, %f353, 0f3E0F2955;
	fma.rn.f32 	%f357, %f356, %f353, 0fBE2AD8B9;
	fma.rn.f32 	%f358, %f357, %f353, 0f3E4CED0B;
	fma.rn.f32 	%f359, %f358, %f353, 0fBE7FFF22;
	fma.rn.f32 	%f360, %f359, %f353, 0f3EAAAA78;
	fma.rn.f32 	%f361, %f360, %f353, 0fBF000000;
	mul.f32 	%f362, %f353, %f361;
	fma.rn.f32 	%f363, %f362, %f353, %f353;
	fma.rn.f32 	%f364, %f352, 0f3F317218, %f363;
	setp.gt.u32 	%p42, %r58, 2139095039;
	fma.rn.f32 	%f365, %f348, 0f7F800000, 0f7F800000;
	selp.f32 	%f366, %f365, %f364, %p42;
	setp.eq.f32 	%p43, %f348, 0f00000000;
	neg.f32 	%f367, %f366;
	selp.f32 	%f685, 0f7F800000, %f367, %p43;
	bra.uni 	$L__BB1_33;
$L__BB1_32:
	add.f32 	%f305, %f19, %f19;
	cvt.rni.f32.f32 	%f306, %f305;
	cvt.rzi.s32.f32 	%r51, %f306;
	fma.rn.f32 	%f307, %f306, 0fBF000000, %f19;
	mul.f32 	%f308, %f307, 0f40490FDB;
	mul.rn.f32 	%f309, %f308, %f308;
	and.b32  	%r52, %r51, 1;
	setp.eq.b32 	%p36, %r52, 1;
	selp.f32 	%f310, 0f3F800000, %f308, %p36;
	fma.rn.f32 	%f311, %f309, %f310, 0f00000000;
	fma.rn.f32 	%f312, %f309, 0f37CBAC00, 0fBAB607ED;
	selp.f32 	%f313, %f312, 0fB94D4153, %p36;
	selp.f32 	%f314, 0f3D2AAABB, 0f3C0885E4, %p36;
	fma.rn.f32 	%f315, %f313, %f309, %f314;
	selp.f32 	%f316, 0fBEFFFFFF, 0fBE2AAAA8, %p36;
	fma.rn.f32 	%f317, %f315, %f309, %f316;
	fma.rn.f32 	%f318, %f317, %f311, %f310;
	and.b32  	%r53, %r51, 2;
	setp.eq.s32 	%p37, %r53, 0;
	mov.f32 	%f319, 0f00000000;
	sub.f32 	%f320, %f319, %f318;
	selp.f32 	%f321, %f318, %f320, %p37;
	abs.f32 	%f322, %f321;
	mul.f32 	%f323, %f19, %f322;
	setp.lt.f32 	%p38, %f323, 0f00800000;
	mul.f32 	%f324, %f323, 0f4B000000;
	selp.f32 	%f325, 0fC1B80000, 0f00000000, %p38;
	selp.f32 	%f326, %f324, %f323, %p38;
	mov.b32 	%r54, %f326;
	add.s32 	%r55, %r54, -1059760811;
	and.b32  	%r56, %r55, -8388608;
	sub.s32 	%r57, %r54, %r56;
	mov.b32 	%f327, %r57;
	cvt.rn.f32.s32 	%f328, %r56;
	fma.rn.f32 	%f329, %f328, 0f34000000, %f325;
	add.f32 	%f330, %f327, 0fBF800000;
	fma.rn.f32 	%f331, %f330, 0fBE055027, 0f3E1039F6;
	fma.rn.f32 	%f332, %f331, %f330, 0fBDF8CDCC;
	fma.rn.f32 	%f333, %f332, %f330, 0f3E0F2955;
	fma.rn.f32 	%f334, %f333, %f330, 0fBE2AD8B9;
	fma.rn.f32 	%f335, %f334, %f330, 0f3E4CED0B;
	fma.rn.f32 	%f336, %f335, %f330, 0fBE7FFF22;
	fma.rn.f32 	%f337, %f336, %f330, 0f3EAAAA78;
	fma.rn.f32 	%f338, %f337, %f330, 0fBF000000;
	mul.f32 	%f339, %f330, %f338;
	fma.rn.f32 	%f340, %f339, %f330, %f330;
	fma.rn.f32 	%f341, %f329, 0f3F317218, %f340;
	setp.gt.u32 	%p39, %r54, 2139095039;
	fma.rn.f32 	%f342, %f326, 0f7F800000, 0f7F800000;
	selp.f32 	%f343, %f342, %f341, %p39;
	setp.eq.f32 	%p40, %f326, 0f00000000;
	mov.f32 	%f344, 0f3F928682;
	sub.f32 	%f345, %f344, %f343;
	selp.f32 	%f346, 0f7F800000, %f345, %p40;
	sub.f32 	%f685, %f346, %f684;
$L__BB1_33:
	sub.f32 	%f368, %f683, %f685;
	add.f32 	%f686, %f686, %f368;
	add.s32 	%r104, %r104, 1;
	setp.ne.s32 	%p44, %r104, 0;
	add.s32 	%r103, %r103, 1;
	add.s32 	%r102, %r102, 1;
	@%p44 bra 	$L__BB1_5;
$L__BB1_34:
	abs.f32 	%f33, %f688;
	setp.ltu.f32 	%p45, %f33, 0f40400000;
	@%p45 bra 	$L__BB1_38;
	setp.ltu.f32 	%p46, %f33, 0f40F9999A;
	@%p46 bra 	$L__BB1_37;
	rcp.approx.ftz.f32 	%f369, %f33;
	mul.f32 	%f370, %f369, %f369;
	fma.rn.f32 	%f371, %f370, 0f3A4BE755, 0fBB360953;
	fma.rn.f32 	%f372, %f371, %f370, 0f3DAAAAA3;
	fma.rn.f32 	%f373, %f372, %f369, 0f3F6B3F8E;
	mov.b32 	%r62, %f33;
	add.s32 	%r63, %r62, -1059760811;
	and.b32  	%r64, %r63, -8388608;
	sub.s32 	%r65, %r62, %r64;
	mov.b32 	%f374, %r65;
	cvt.rn.f32.s32 	%f375, %r64;
	fma.rn.f32 	%f376, %f375, 0f34000000, 0f00000000;
	add.f32 	%f377, %f374, 0fBF800000;
	fma.rn.f32 	%f378, %f377, 0fBE055027, 0f3E1039F6;
	fma.rn.f32 	%f379, %f378, %f377, 0fBDF8CDCC;
	fma.rn.f32 	%f380, %f379, %f377, 0f3E0F2955;
	fma.rn.f32 	%f381, %f380, %f377, 0fBE2AD8B9;
	fma.rn.f32 	%f382, %f381, %f377, 0f3E4CED0B;
	fma.rn.f32 	%f383, %f382, %f377, 0fBE7FFF22;
	fma.rn.f32 	%f384, %f383, %f377, 0f3EAAAA78;
	fma.rn.f32 	%f385, %f384, %f377, 0fBF000000;
	mul.f32 	%f386, %f377, %f385;
	fma.rn.f32 	%f387, %f386, %f377, %f377;
	fma.rn.f32 	%f388, %f376, 0f3F317218, %f387;
	setp.gt.u32 	%p47, %r62, 2139095039;
	fma.rn.f32 	%f389, %f33, 0f7F800000, 0f7F800000;
	selp.f32 	%f390, %f389, %f388, %p47;
	mul.f32 	%f391, %f390, 0f3F000000;
	add.f32 	%f392, %f33, 0fBF000000;
	mul.rn.f32 	%f393, %f391, %f392;
	sub.f32 	%f394, %f393, %f33;
	add.rn.f32 	%f395, %f393, %f373;
	add.f32 	%f396, %f394, %f395;
	setp.eq.f32 	%p48, %f33, 0f7F800000;
	selp.f32 	%f689, 0f7F800000, %f396, %p48;
	bra.uni 	$L__BB1_43;
$L__BB1_37:
	add.f32 	%f397, %f33, 0fC0400000;
	fma.rn.f32 	%f398, %f397, 0fC43B38FB, 0fC640F6F8;
	fma.rn.f32 	%f399, %f398, %f397, 0fC7206560;
	fma.rn.f32 	%f400, %f399, %f397, 0fC73CB6AA;
	fma.rn.f32 	%f401, %f400, %f397, 0fC80BAE5A;
	add.f32 	%f402, %f397, 0fC381A020;
	fma.rn.f32 	%f403, %f402, %f397, 0fC62864B8;
	fma.rn.f32 	%f404, %f403, %f397, 0fC7B50686;
	fma.rn.f32 	%f405, %f404, %f397, 0fC8498465;
	rcp.approx.ftz.f32 	%f406, %f405;
	fma.rn.f32 	%f689, %f401, %f406, %f397;
	bra.uni 	$L__BB1_43;
$L__BB1_38:
	setp.ltu.f32 	%p49, %f33, 0f3FC00000;
	@%p49 bra 	$L__BB1_40;
	add.f32 	%f407, %f33, 0fC0000000;
	fma.rn.f32 	%f408, %f407, 0f385007FA, 0fB967A002;
	fma.rn.f32 	%f409, %f408, %f407, 0f3A0DE6FC;
	fma.rn.f32 	%f410, %f409, %f407, 0fBA9DE0E2;
	fma.rn.f32 	%f411, %f410, %f407, 0f3B3D05B7;
	fma.rn.f32 	%f412, %f411, %f407, 0fBBF1EB10;
	fma.rn.f32 	%f413, %f412, %f407, 0f3CA89A28;
	fma.rn.f32 	%f414, %f413, %f407, 0fBD89F01A;
	fma.rn.f32 	%f415, %f414, %f407, 0f3EA51A66;
	fma.rn.f32 	%f416, %f415, %f407, 0f3ED87730;
	mul.f32 	%f689, %f407, %f416;
	bra.uni 	$L__BB1_43;
$L__BB1_40:
	setp.ltu.f32 	%p50, %f33, 0f3F333333;
	@%p50 bra 	$L__BB1_42;
	mov.f32 	%f417, 0f3F800000;
	sub.f32 	%f418, %f417, %f33;
	fma.rn.f32 	%f419, %f418, 0f3D3BEF76, 0f3DD47577;
	fma.rn.f32 	%f420, %f419, %f418, 0f3DFB8079;
	fma.rn.f32 	%f421, %f420, %f418, 0f3E0295B5;
	fma.rn.f32 	%f422, %f421, %f418, 0f3E12A765;
	fma.rn.f32 	%f423, %f422, %f418, 0f3E2D6867;
	fma.rn.f32 	%f424, %f423, %f418, 0f3E5462BF;
	fma.rn.f32 	%f425, %f424, %f418, 0f3E8A8A72;
	fma.rn.f32 	%f426, %f425, %f418, 0f3ECD26A4;
	fma.rn.f32 	%f427, %f426, %f418, 0f3F528D32;
	fma.rn.f32 	%f428, %f427, %f418, 0f3F13C468;
	mul.f32 	%f689, %f418, %f428;
	bra.uni 	$L__BB1_43;
$L__BB1_42:
	fma.rn.f32 	%f429, %f33, 0f3B6B1C86, 0fBBB34878;
	fma.rn.f32 	%f430, %f429, %f33, 0fBD36CAEF;
	fma.rn.f32 	%f431, %f430, %f33, 0f3E2B5555;
	fma.rn.f32 	%f432, %f431, %f33, 0fBD2C96C7;
	fma.rn.f32 	%f433, %f432, %f33, 0fBF27E6EB;
	fma.rn.f32 	%f434, %f433, %f33, 0f3F13C463;
	mul.f32 	%f435, %f33, %f434;
	fma.rn.f32 	%f436, %f435, %f33, %f33;
	setp.lt.f32 	%p51, %f436, 0f00800000;
	mul.f32 	%f437, %f436, 0f4B000000;
	selp.f32 	%f438, %f437, %f436, %p51;
	selp.f32 	%f439, 0fC1B80000, 0f00000000, %p51;
	mov.b32 	%r66, %f438;
	add.s32 	%r67, %r66, -1059760811;
	and.b32  	%r68, %r67, -8388608;
	sub.s32 	%r69, %r66, %r68;
	mov.b32 	%f440, %r69;
	cvt.rn.f32.s32 	%f441, %r68;
	fma.rn.f32 	%f442, %f441, 0f34000000, %f439;
	add.f32 	%f443, %f440, 0fBF800000;
	fma.rn.f32 	%f444, %f443, 0fBE055027, 0f3E1039F6;
	fma.rn.f32 	%f445, %f444, %f443, 0fBDF8CDCC;
	fma.rn.f32 	%f446, %f445, %f443, 0f3E0F2955;
	fma.rn.f32 	%f447, %f446, %f443, 0fBE2AD8B9;
	fma.rn.f32 	%f448, %f447, %f443, 0f3E4CED0B;
	fma.rn.f32 	%f449, %f448, %f443, 0fBE7FFF22;
	fma.rn.f32 	%f450, %f449, %f443, 0f3EAAAA78;
	fma.rn.f32 	%f451, %f450, %f443, 0fBF000000;
	mul.f32 	%f452, %f443, %f451;
	fma.rn.f32 	%f453, %f452, %f443, %f443;
	fma.rn.f32 	%f454, %f442, 0f3F317218, %f453;
	setp.gt.u32 	%p52, %r66, 2139095039;
	fma.rn.f32 	%f455, %f438, 0f7F800000, 0f7F800000;
	selp.f32 	%f456, %f455, %f454, %p52;
	setp.eq.f32 	%p53, %f438, 0f00000000;
	neg.f32 	%f457, %f456;
	selp.f32 	%f689, 0f7F800000, %f457, %p53;
$L__BB1_43:
	setp.ge.f32 	%p54, %f688, 0f00000000;
	mov.f32 	%f690, %f689;
	@%p54 bra 	$L__BB1_48;
	cvt.rmi.f32.f32 	%f459, %f33;
	setp.eq.f32 	%p55, %f33, %f459;
	mov.f32 	%f690, 0f7F800000;
	@%p55 bra 	$L__BB1_48;
	setp.geu.f32 	%p56, %f33, 0f1FEC1E4A;
	@%p56 bra 	$L__BB1_47;
	setp.lt.f32 	%p62, %f33, 0f00800000;
	mul.f32 	%f502, %f33, 0f4B000000;
	selp.f32 	%f503, %f502, %f33, %p62;
	selp.f32 	%f504, 0fC1B80000, 0f00000000, %p62;
	mov.b32 	%r77, %f503;
	add.s32 	%r78, %r77, -1059760811;
	and.b32  	%r79, %r78, -8388608;
	sub.s32 	%r80, %r77, %r79;
	mov.b32 	%f505, %r80;
	cvt.rn.f32.s32 	%f506, %r79;
	fma.rn.f32 	%f507, %f506, 0f34000000, %f504;
	add.f32 	%f508, %f505, 0fBF800000;
	fma.rn.f32 	%f509, %f508, 0fBE055027, 0f3E1039F6;
	fma.rn.f32 	%f510, %f509, %f508, 0fBDF8CDCC;
	fma.rn.f32 	%f511, %f510, %f508, 0f3E0F2955;
	fma.rn.f32 	%f512, %f511, %f508, 0fBE2AD8B9;
	fma.rn.f32 	%f513, %f512, %f508, 0f3E4CED0B;
	fma.rn.f32 	%f514, %f513, %f508, 0fBE7FFF22;
	fma.rn.f32 	%f515, %f514, %f508, 0f3EAAAA78;
	fma.rn.f32 	%f516, %f515, %f508, 0fBF000000;
	mul.f32 	%f517, %f508, %f516;
	fma.rn.f32 	%f518, %f517, %f508, %f508;
	fma.rn.f32 	%f519, %f507, 0f3F317218, %f518;
	setp.gt.u32 	%p63, %r77, 2139095039;
	fma.rn.f32 	%f520, %f503, 0f7F800000, 0f7F800000;
	selp.f32 	%f521, %f520, %f519, %p63;
	setp.eq.f32 	%p64, %f503, 0f00000000;
	neg.f32 	%f522, %f521;
	selp.f32 	%f690, 0f7F800000, %f522, %p64;
	bra.uni 	$L__BB1_48;
$L__BB1_47:
	add.f32 	%f460, %f33, %f33;
	cvt.rni.f32.f32 	%f461, %f460;
	cvt.rzi.s32.f32 	%r70, %f461;
	fma.rn.f32 	%f462, %f461, 0fBF000000, %f33;
	mul.f32 	%f463, %f462, 0f40490FDB;
	mul.rn.f32 	%f464, %f463, %f463;
	and.b32  	%r71, %r70, 1;
	setp.eq.b32 	%p57, %r71, 1;
	selp.f32 	%f465, 0f3F800000, %f463, %p57;
	fma.rn.f32 	%f466, %f464, %f465, 0f00000000;
	fma.rn.f32 	%f467, %f464, 0f37CBAC00, 0fBAB607ED;
	selp.f32 	%f468, %f467, 0fB94D4153, %p57;
	selp.f32 	%f469, 0f3D2AAABB, 0f3C0885E4, %p57;
	fma.rn.f32 	%f470, %f468, %f464, %f469;
	selp.f32 	%f471, 0fBEFFFFFF, 0fBE2AAAA8, %p57;
	fma.rn.f32 	%f472, %f470, %f464, %f471;
	fma.rn.f32 	%f473, %f472, %f466, %f465;
	and.b32  	%r72, %r70, 2;
	setp.eq.s32 	%p58, %r72, 0;
	mov.f32 	%f474, 0f00000000;
	sub.f32 	%f475, %f474, %f473;
	selp.f32 	%f476, %f473, %f475, %p58;
	abs.f32 	%f477, %f476;
	mul.f32 	%f478, %f33, %f477;
	setp.lt.f32 	%p59, %f478, 0f00800000;
	mul.f32 	%f479, %f478, 0f4B000000;
	selp.f32 	%f480, 0fC1B80000, 0f00000000, %p59;
	selp.f32 	%f481, %f479, %f478, %p59;
	mov.b32 	%r73, %f481;
	add.s32 	%r74, %r73, -1059760811;
	and.b32  	%r75, %r74, -8388608;
	sub.s32 	%r76, %r73, %r75;
	mov.b32 	%f482, %r76;
	cvt.rn.f32.s32 	%f483, %r75;
	fma.rn.f32 	%f484, %f483, 0f34000000, %f480;
	add.f32 	%f485, %f482, 0fBF800000;
	fma.rn.f32 	%f486, %f485, 0fBE055027, 0f3E1039F6;
	fma.rn.f32 	%f487, %f486, %f485, 0fBDF8CDCC;
	fma.rn.f32 	%f488, %f487, %f485, 0f3E0F2955;
	fma.rn.f32 	%f489, %f488, %f485, 0fBE2AD8B9;
	fma.rn.f32 	%f490, %f489, %f485, 0f3E4CED0B;
	fma.rn.f32 	%f491, %f490, %f485, 0fBE7FFF22;
	fma.rn.f32 	%f492, %f491, %f485, 0f3EAAAA78;
	fma.rn.f32 	%f493, %f492, %f485, 0fBF000000;
	mul.f32 	%f494, %f485, %f493;
	fma.rn.f32 	%f495, %f494, %f485, %f485;
	fma.rn.f32 	%f496, %f484, 0f3F317218, %f495;
	setp.gt.u32 	%p60, %r73, 2139095039;
	fma.rn.f32 	%f497, %f481, 0f7F800000, 0f7F800000;
	selp.f32 	%f498, %f497, %f496, %p60;
	setp.eq.f32 	%p61, %f481, 0f00000000;
	mov.f32 	%f499, 0f3F928682;
	sub.f32 	%f500, %f499, %f498;
	selp.f32 	%f501, 0f7F800000, %f500, %p61;
	sub.f32 	%f690, %f501, %f689;
$L__BB1_48:
	abs.f32 	%f43, %f687;
	setp.ltu.f32 	%p65, %f43, 0f40400000;
	@%p65 bra 	$L__BB1_52;
	setp.ltu.f32 	%p66, %f43, 0f40F9999A;
	@%p66 bra 	$L__BB1_51;
	rcp.approx.ftz.f32 	%f523, %f43;
	mul.f32 	%f524, %f523, %f523;
	fma.rn.f32 	%f525, %f524, 0f3A4BE755, 0fBB360953;
	fma.rn.f32 	%f526, %f525, %f524, 0f3DAAAAA3;
	fma.rn.f32 	%f527, %f526, %f523, 0f3F6B3F8E;
	mov.b32 	%r81, %f43;
	add.s32 	%r82, %r81, -1059760811;
	and.b32  	%r83, %r82, -8388608;
	sub.s32 	%r84, %r81, %r83;
	mov.b32 	%f528, %r84;
	cvt.rn.f32.s32 	%f529, %r83;
	fma.rn.f32 	%f530, %f529, 0f34000000, 0f00000000;
	add.f32 	%f531, %f528, 0fBF800000;
	fma.rn.f32 	%f532, %f531, 0fBE055027, 0f3E1039F6;
	fma.rn.f32 	%f533, %f532, %f531, 0fBDF8CDCC;
	fma.rn.f32 	%f534, %f533, %f531, 0f3E0F2955;
	fma.rn.f32 	%f535, %f534, %f531, 0fBE2AD8B9;
	fma.rn.f32 	%f536, %f535, %f531, 0f3E4CED0B;
	fma.rn.f32 	%f537, %f536, %f531, 0fBE7FFF22;
	fma.rn.f32 	%f538, %f537, %f531, 0f3EAAAA78;
	fma.rn.f32 	%f539, %f538, %f531, 0fBF000000;
	mul.f32 	%f540, %f531, %f539;
	fma.rn.f32 	%f541, %f540, %f531, %f531;
	fma.rn.f32 	%f542, %f530, 0f3F317218, %f541;
	setp.gt.u32 	%p67, %r81, 2139095039;
	fma.rn.f32 	%f543, %f43, 0f7F800000, 0f7F800000;
	selp.f32 	%f544, %f543, %f542, %p67;
	mul.f32 	%f545, %f544, 0f3F000000;
	add.f32 	%f546, %f43, 0fBF000000;
	mul.rn.f32 	%f547, %f545, %f546;
	sub.f32 	%f548, %f547, %f43;
	add.rn.f32 	%f549, %f547, %f527;
	add.f32 	%f550, %f548, %f549;
	setp.eq.f32 	%p68, %f43, 0f7F800000;
	selp.f32 	%f691, 0f7F800000, %f550, %p68;
	bra.uni 	$L__BB1_57;
$L__BB1_51:
	add.f32 	%f551, %f43, 0fC0400000;
	fma.rn.f32 	%f552, %f551, 0fC43B38FB, 0fC640F6F8;
	fma.rn.f32 	%f553, %f552, %f551, 0fC7206560;
	fma.rn.f32 	%f554, %f553, %f551, 0fC73CB6AA;
	fma.rn.f32 	%f555, %f554, %f551, 0fC80BAE5A;
	add.f32 	%f556, %f551, 0fC381A020;
	fma.rn.f32 	%f557, %f556, %f551, 0fC62864B8;
	fma.rn.f32 	%f558, %f557, %f551, 0fC7B50686;
	fma.rn.f32 	%f559, %f558, %f551, 0fC8498465;
	rcp.approx.ftz.f32 	%f560, %f559;
	fma.rn.f32 	%f691, %f555, %f560, %f551;
	bra.uni 	$L__BB1_57;
$L__BB1_52:
	setp.ltu.f32 	%p69, %f43, 0f3FC00000;
	@%p69 bra 	$L__BB1_54;
	add.f32 	%f561, %f43, 0fC0000000;
	fma.rn.f32 	%f562, %f561, 0f385007FA, 0fB967A002;
	fma.rn.f32 	%f563, %f562, %f561, 0f3A0DE6FC;
	fma.rn.f32 	%f564, %f563, %f561, 0fBA9DE0E2;
	fma.rn.f32 	%f565, %f564, %f561, 0f3B3D05B7;
	fma.rn.f32 	%f566, %f565, %f561, 0fBBF1EB10;
	fma.rn.f32 	%f567, %f566, %f561, 0f3CA89A28;
	fma.rn.f32 	%f568, %f567, %f561, 0fBD89F01A;
	fma.rn.f32 	%f569, %f568, %f561, 0f3EA51A66;
	fma.rn.f32 	%f570, %f569, %f561, 0f3ED87730;
	mul.f32 	%f691, %f561, %f570;
	bra.uni 	$L__BB1_57;
$L__BB1_54:
	setp.ltu.f32 	%p70, %f43, 0f3F333333;
	@%p70 bra 	$L__BB1_56;
	mov.f32 	%f571, 0f3F800000;
	sub.f32 	%f572, %f571, %f43;
	fma.rn.f32 	%f573, %f572, 0f3D3BEF76, 0f3DD47577;
	fma.rn.f32 	%f574, %f573, %f572, 0f3DFB8079;
	fma.rn.f32 	%f575, %f574, %f572, 0f3E0295B5;
	fma.rn.f32 	%f576, %f575, %f572, 0f3E12A765;
	fma.rn.f32 	%f577, %f576, %f572, 0f3E2D6867;
	fma.rn.f32 	%f578, %f577, %f572, 0f3E5462BF;
	fma.rn.f32 	%f579, %f578, %f572, 0f3E8A8A72;
	fma.rn.f32 	%f580, %f579, %f572, 0f3ECD26A4;
	fma.rn.f32 	%f581, %f580, %f572, 0f3F528D32;
	fma.rn.f32 	%f582, %f581, %f572, 0f3F13C468;
	mul.f32 	%f691, %f572, %f582;
	bra.uni 	$L__BB1_57;
$L__BB1_56:
	fma.rn.f32 	%f583, %f43, 0f3B6B1C86, 0fBBB34878;
	fma.rn.f32 	%f584, %f583, %f43, 0fBD36CAEF;
	fma.rn.f32 	%f585, %f584, %f43, 0f3E2B5555;
	fma.rn.f32 	%f586, %f585, %f43, 0fBD2C96C7;
	fma.rn.f32 	%f587, %f586, %f43, 0fBF27E6EB;
	fma.rn.f32 	%f588, %f587, %f43, 0f3F13C463;
	mul.f32 	%f589, %f43, %f588;
	fma.rn.f32 	%f590, %f589, %f43, %f43;
	setp.lt.f32 	%p71, %f590, 0f00800000;
	mul.f32 	%f591, %f590, 0f4B000000;
	selp.f32 	%f592, %f591, %f590, %p71;
	selp.f32 	%f593, 0fC1B80000, 0f00000000, %p71;
	mov.b32 	%r85, %f592;
	add.s32 	%r86, %r85, -1059760811;
	and.b32  	%r87, %r86, -8388608;
	sub.s32 	%r88, %r85, %r87;
	mov.b32 	%f594, %r88;
	cvt.rn.f32.s32 	%f595, %r87;
	fma.rn.f32 	%f596, %f595, 0f34000000, %f593;
	add.f32 	%f597, %f594, 0fBF800000;
	fma.rn.f32 	%f598, %f597, 0fBE055027, 0f3E1039F6;
	fma.rn.f32 	%f599, %f598, %f597, 0fBDF8CDCC;
	fma.rn.f32 	%f600, %f599, %f597, 0f3E0F2955;
	fma.rn.f32 	%f601, %f600, %f597, 0fBE2AD8B9;
	fma.rn.f32 	%f602, %f601, %f597, 0f3E4CED0B;
	fma.rn.f32 	%f603, %f602, %f597, 0fBE7FFF22;
	fma.rn.f32 	%f604, %f603, %f597, 0f3EAAAA78;
	fma.rn.f32 	%f605, %f604, %f597, 0fBF000000;
	mul.f32 	%f606, %f597, %f605;
	fma.rn.f32 	%f607, %f606, %f597, %f597;
	fma.rn.f32 	%f608, %f596, 0f3F317218, %f607;
	setp.gt.u32 	%p72, %r85, 2139095039;
	fma.rn.f32 	%f609, %f592, 0f7F800000, 0f7F800000;
	selp.f32 	%f610, %f609, %f608, %p72;
	setp.eq.f32 	%p73, %f592, 0f00000000;
	neg.f32 	%f611, %f610;
	selp.f32 	%f691, 0f7F800000, %f611, %p73;
$L__BB1_57:
	setp.ge.f32 	%p74, %f687, 0f00000000;
	mov.f32 	%f692, %f691;
	@%p74 bra 	$L__BB1_62;
	cvt.rmi.f32.f32 	%f613, %f43;
	setp.eq.f32 	%p75, %f43, %f613;
	mov.f32 	%f692, 0f7F800000;
	@%p75 bra 	$L__BB1_62;
	setp.geu.f32 	%p76, %f43, 0f1FEC1E4A;
	@%p76 bra 	$L__BB1_61;
	setp.lt.f32 	%p82, %f43, 0f00800000;
	mul.f32 	%f656, %f43, 0f4B000000;
	selp.f32 	%f657, %f656, %f43, %p82;
	selp.f32 	%f658, 0fC1B80000, 0f00000000, %p82;
	mov.b32 	%r96, %f657;
	add.s32 	%r97, %r96, -1059760811;
	and.b32  	%r98, %r97, -8388608;
	sub.s32 	%r99, %r96, %r98;
	mov.b32 	%f659, %r99;
	cvt.rn.f32.s32 	%f660, %r98;
	fma.rn.f32 	%f661, %f660, 0f34000000, %f658;
	add.f32 	%f662, %f659, 0fBF800000;
	fma.rn.f32 	%f663, %f662, 0fBE055027, 0f3E1039F6;
	fma.rn.f32 	%f664, %f663, %f662, 0fBDF8CDCC;
	fma.rn.f32 	%f665, %f664, %f662, 0f3E0F2955;
	fma.rn.f32 	%f666, %f665, %f662, 0fBE2AD8B9;
	fma.rn.f32 	%f667, %f666, %f662, 0f3E4CED0B;
	fma.rn.f32 	%f668, %f667, %f662, 0fBE7FFF22;
	fma.rn.f32 	%f669, %f668, %f662, 0f3EAAAA78;
	fma.rn.f32 	%f670, %f669, %f662, 0fBF000000;
	mul.f32 	%f671, %f662, %f670;
	fma.rn.f32 	%f672, %f671, %f662, %f662;
	fma.rn.f32 	%f673, %f661, 0f3F317218, %f672;
	setp.gt.u32 	%p83, %r96, 2139095039;
	fma.rn.f32 	%f674, %f657, 0f7F800000, 0f7F800000;
	selp.f32 	%f675, %f674, %f673, %p83;
	setp.eq.f32 	%p84, %f657, 0f00000000;
	neg.f32 	%f676, %f675;
	selp.f32 	%f692, 0f7F800000, %f676, %p84;
	bra.uni 	$L__BB1_62;
$L__BB1_61:
	add.f32 	%f614, %f43, %f43;
	cvt.rni.f32.f32 	%f615, %f614;
	cvt.rzi.s32.f32 	%r89, %f615;
	fma.rn.f32 	%f616, %f615, 0fBF000000, %f43;
	mul.f32 	%f617, %f616, 0f40490FDB;
	mul.rn.f32 	%f618, %f617, %f617;
	and.b32  	%r90, %r89, 1;
	setp.eq.b32 	%p77, %r90, 1;
	selp.f32 	%f619, 0f3F800000, %f617, %p77;
	fma.rn.f32 	%f620, %f618, %f619, 0f00000000;
	fma.rn.f32 	%f621, %f618, 0f37CBAC00, 0fBAB607ED;
	selp.f32 	%f622, %f621, 0fB94D4153, %p77;
	selp.f32 	%f623, 0f3D2AAABB, 0f3C0885E4, %p77;
	fma.rn.f32 	%f624, %f622, %f618, %f623;
	selp.f32 	%f625, 0fBEFFFFFF, 0fBE2AAAA8, %p77;
	fma.rn.f32 	%f626, %f624, %f618, %f625;
	fma.rn.f32 	%f627, %f626, %f620, %f619;
	and.b32  	%r91, %r89, 2;
	setp.eq.s32 	%p78, %r91, 0;
	mov.f32 	%f628, 0f00000000;
	sub.f32 	%f629, %f628, %f627;
	selp.f32 	%f630, %f627, %f629, %p78;
	abs.f32 	%f631, %f630;
	mul.f32 	%f632, %f43, %f631;
	setp.lt.f32 	%p79, %f632, 0f00800000;
	mul.f32 	%f633, %f632, 0f4B000000;
	selp.f32 	%f634, 0fC1B80000, 0f00000000, %p79;
	selp.f32 	%f635, %f633, %f632, %p79;
	mov.b32 	%r92, %f635;
	add.s32 	%r93, %r92, -1059760811;
	and.b32  	%r94, %r93, -8388608;
	sub.s32 	%r95, %r92, %r94;
	mov.b32 	%f636, %r95;
	cvt.rn.f32.s32 	%f637, %r94;
	fma.rn.f32 	%f638, %f637, 0f34000000, %f634;
	add.f32 	%f639, %f636, 0fBF800000;
	fma.rn.f32 	%f640, %f639, 0fBE055027, 0f3E1039F6;
	fma.rn.f32 	%f641, %f640, %f639, 0fBDF8CDCC;
	fma.rn.f32 	%f642, %f641, %f639, 0f3E0F2955;
	fma.rn.f32 	%f643, %f642, %f639, 0fBE2AD8B9;
	fma.rn.f32 	%f644, %f643, %f639, 0f3E4CED0B;
	fma.rn.f32 	%f645, %f644, %f639, 0fBE7FFF22;
	fma.rn.f32 	%f646, %f645, %f639, 0f3EAAAA78;
	fma.rn.f32 	%f647, %f646, %f639, 0fBF000000;
	mul.f32 	%f648, %f639, %f647;
	fma.rn.f32 	%f649, %f648, %f639, %f639;
	fma.rn.f32 	%f650, %f638, 0f3F317218, %f649;
	setp.gt.u32 	%p80, %r92, 2139095039;
	fma.rn.f32 	%f651, %f635, 0f7F800000, 0f7F800000;
	selp.f32 	%f652, %f651, %f650, %p80;
	setp.eq.f32 	%p81, %f635, 0f00000000;
	mov.f32 	%f653, 0f3F928682;
	sub.f32 	%f654, %f653, %f652;
	selp.f32 	%f655, 0f7F800000, %f654, %p81;
	sub.f32 	%f692, %f655, %f691;
$L__BB1_62:
	sub.f32 	%f677, %f690, %f692;
	add.f32 	%f686, %f686, %f677;
	add.s32 	%r101, %r5, %r101;
	add.s32 	%r100, %r100, 1;
	setp.ne.s32 	%p85, %r100, %r17;
	@%p85 bra 	$L__BB1_3;
$L__BB1_63:
	cvta.to.global.u64 	%rd14, %rd6;
	mul.wide.s32 	%rd15, %r1, 4;
	add.s64 	%rd16, %rd14, %rd15;
	st.global.f32 	[%rd16], %f686;
$L__BB1_64:
	ret;

}
	// .globl	_Z24compute_human_likelihoodffffPfS_S_PiS0_S_S_ii
.visible .entry _Z24compute_human_likelihoodffffPfS_S_PiS0_S_S_ii(
	.param .f32 _Z24compute_human_likelihoodffffPfS_S_PiS0_S_S_ii_param_0,
	.param .f32 _Z24compute_human_likelihoodffffPfS_S_PiS0_S_S_ii_param_1,
	.param .f32 _Z24compute_human_likelihoodffffPfS_S_PiS0_S_S_ii_param_2,
	.param .f32 _Z24compute_human_likelihoodffffPfS_S_PiS0_S_S_ii_param_3,
	.param .u64 .ptr .align 1 _Z24compute_human_likelihoodffffPfS_S_PiS0_S_S_ii_param_4,
	.param .u64 .ptr .align 1 _Z24compute_human_likelihoodffffPfS_S_PiS0_S_S_ii_param_5,
	.param .u64 .ptr .align 1 _Z24compute_human_likelihoodffffPfS_S_PiS0_S_S_ii_param_6,
	.param .u64 .ptr .align 1 _Z24compute_human_likelihoodffffPfS_S_PiS0_S_S_ii_param_7,
	.param .u64 .ptr .align 1 _Z24compute_human_likelihoodffffPfS_S_PiS0_S_S_ii_param_8,
	.param .u64 .ptr .align 1 _Z24compute_human_likelihoodffffPfS_S_PiS0_S_S_ii_param_9,
	.param .u64 .ptr .align 1 _Z24compute_human_likelihoodffffPfS_S_PiS0_S_S_ii_param_10,
	.param .u32 _Z24compute_human_likelihoodffffPfS_S_PiS0_S_S_ii_param_11,
	.param .u32 _Z24compute_human_likelihoodffffPfS_S_PiS0_S_S_ii_param_12
)
{
	.reg .pred 	%p<131>;
	.reg .b32 	%r<242>;
	.reg .b32 	%f<846>;
	.reg .b64 	%rd<157>;
	.reg .b64 	%fd<342>;

	ld.param.f32 	%f18, [_Z24compute_human_likelihoodffffPfS_S_PiS0_S_S_ii_param_2];
	ld.param.f32 	%f19, [_Z24compute_human_likelihoodffffPfS_S_PiS0_S_S_ii_param_3];
	ld.param.u64 	%rd47, [_Z24compute_human_likelihoodffffPfS_S_PiS0_S_S_ii_param_4];
	ld.param.u64 	%rd48, [_Z24compute_human_likelihoodffffPfS_S_PiS0_S_S_ii_param_5];
	ld.param.u64 	%rd49, [_Z24compute_human_likelihoodffffPfS_S_PiS0_S_S_ii_param_6];
	ld.param.u64 	%rd50, [_Z24compute_human_likelihoodffffPfS_S_PiS0_S_S_ii_param_10];
	ld.param.u32 	%r94, [_Z24compute_human_likelihoodffffPfS_S_PiS0_S_S_ii_param_11];
	ld.param.u32 	%r95, [_Z24compute_human_likelihoodffffPfS_S_PiS0_S_S_ii_param_12];
	cvta.to.global.u64 	%rd1, %rd50;
	cvta.to.global.u64 	%rd2, %rd48;
	cvta.to.global.u64 	%rd3, %rd47;
	cvta.to.global.u64 	%rd4, %rd49;
	mov.u32 	%r96, %ctaid.x;
	mov.u32 	%r97, %ntid.x;
	mov.u32 	%r98, %tid.x;
	mad.lo.s32 	%r1, %r96, %r97, %r98;
	setp.ge.s32 	%p1, %r1, %r95;
	@%p1 bra 	$L__BB2_86;
	setp.lt.s32 	%p2, %r94, 1;
	mov.f64 	%fd315, 0dFFF0000000000000;
	@%p2 bra 	$L__BB2_26;
	add.s32 	%r2, %r94, -1;
	and.b32  	%r3, %r94, 15;
	setp.lt.u32 	%p3, %r2, 15;
	mov.b32 	%r210, 0;
	@%p3 bra 	$L__BB2_5;
	and.b32  	%r210, %r94, 2147483632;
	neg.s32 	%r214, %r210;
	add.s64 	%rd147, %rd3, 32;
	add.s64 	%rd146, %rd1, 32;
$L__BB2_4:
	.pragma "nounroll";
	ld.global.f32 	%f20, [%rd147+-32];
	div.rn.f32 	%f21, %f20, %f18;
	st.global.f32 	[%rd146+-32], %f21;
	ld.global.f32 	%f22, [%rd147+-28];
	div.rn.f32 	%f23, %f22, %f18;
	st.global.f32 	[%rd146+-28], %f23;
	ld.global.f32 	%f24, [%rd147+-24];
	div.rn.f32 	%f25, %f24, %f18;
	st.global.f32 	[%rd146+-24], %f25;
	ld.global.f32 	%f26, [%rd147+-20];
	div.rn.f32 	%f27, %f26, %f18;
	st.global.f32 	[%rd146+-20], %f27;
	ld.global.f32 	%f28, [%rd147+-16];
	div.rn.f32 	%f29, %f28, %f18;
	st.global.f32 	[%rd146+-16], %f29;
	ld.global.f32 	%f30, [%rd147+-12];
	div.rn.f32 	%f31, %f30, %f18;
	st.global.f32 	[%rd146+-12], %f31;
	ld.global.f32 	%f32, [%rd147+-8];
	div.rn.f32 	%f33, %f32, %f18;
	st.global.f32 	[%rd146+-8], %f33;
	ld.global.f32 	%f34, [%rd147+-4];
	div.rn.f32 	%f35, %f34, %f18;
	st.global.f32 	[%rd146+-4], %f35;
	ld.global.f32 	%f36, [%rd147];
	div.rn.f32 	%f37, %f36, %f18;
	st.global.f32 	[%rd146], %f37;
	ld.global.f32 	%f38, [%rd147+4];
	div.rn.f32 	%f39, %f38, %f18;
	st.global.f32 	[%rd146+4], %f39;
	ld.global.f32 	%f40, [%rd147+8];
	div.rn.f32 	%f41, %f40, %f18;
	st.global.f32 	[%rd146+8], %f41;
	ld.global.f32 	%f42, [%rd147+12];
	div.rn.f32 	%f43, %f42, %f18;
	st.global.f32 	[%rd146+12], %f43;
	ld.global.f32 	%f44, [%rd147+16];
	div.rn.f32 	%f45, %f44, %f18;
	st.global.f32 	[%rd146+16], %f45;
	ld.global.f32 	%f46, [%rd147+20];
	div.rn.f32 	%f47, %f46, %f18;
	st.global.f32 	[%rd146+20], %f47;
	ld.global.f32 	%f48, [%rd147+24];
	div.rn.f32 	%f49, %f48, %f18;
	st.global.f32 	[%rd146+24], %f49;
	ld.global.f32 	%f50, [%rd147+28];
	div.rn.f32 	%f51, %f50, %f18;
	st.global.f32 	[%rd146+28], %f51;
	add.s32 	%r214, %r214, 16;
	add.s64 	%rd147, %rd147, 64;
	add.s64 	%rd146, %rd146, 64;
	setp.eq.s32 	%p4, %r214, 0;
	@%p4 bra 	$L__BB2_5;
	bra.uni 	$L__BB2_4;
$L__BB2_5:
	setp.eq.s32 	%p5, %r3, 0;
	@%p5 bra 	$L__BB2_14;
	and.b32  	%r7, %r94, 7;
	setp.lt.u32 	%p6, %r3, 8;
	@%p6 bra 	$L__BB2_8;
	mul.wide.u32 	%rd51, %r210, 4;
	add.s64 	%rd52, %rd3, %rd51;
	ld.global.f32 	%f52, [%rd52];
	div.rn.f32 	%f53, %f52, %f18;
	add.s64 	%rd53, %rd1, %rd51;
	st.global.f32 	[%rd53], %f53;
	ld.global.f32 	%f54, [%rd52+4];
	div.rn.f32 	%f55, %f54, %f18;
	st.global.f32 	[%rd53+4], %f55;
	ld.global.f32 	%f56, [%rd52+8];
	div.rn.f32 	%f57, %f56, %f18;
	st.global.f32 	[%rd53+8], %f57;
	ld.global.f32 	%f58, [%rd52+12];
	div.rn.f32 	%f59, %f58, %f18;
	st.global.f32 	[%rd53+12], %f59;
	ld.global.f32 	%f60, [%rd52+16];
	div.rn.f32 	%f61, %f60, %f18;
	st.global.f32 	[%rd53+16], %f61;
	ld.global.f32 	%f62, [%rd52+20];
	div.rn.f32 	%f63, %f62, %f18;
	st.global.f32 	[%rd53+20], %f63;
	ld.global.f32 	%f64, [%rd52+24];
	div.rn.f32 	%f65, %f64, %f18;
	st.global.f32 	[%rd53+24], %f65;
	ld.global.f32 	%f66, [%rd52+28];
	div.rn.f32 	%f67, %f66, %f18;
	st.global.f32 	[%rd53+28], %f67;
	add.s32 	%r210, %r210, 8;
$L__BB2_8:
	setp.eq.s32 	%p7, %r7, 0;
	@%p7 bra 	$L__BB2_14;
	and.b32  	%r10, %r94, 3;
	setp.lt.u32 	%p8, %r7, 4;
	@%p8 bra 	$L__BB2_11;
	mul.wide.u32 	%rd54, %r210, 4;
	add.s64 	%rd55, %rd3, %rd54;
	ld.global.f32 	%f68, [%rd55];
	div.rn.f32 	%f69, %f68, %f18;
	add.s64 	%rd56, %rd1, %rd54;
	st.global.f32 	[%rd56], %f69;
	ld.global.f32 	%f70, [%rd55+4];
	div.rn.f32 	%f71, %f70, %f18;
	st.global.f32 	[%rd56+4], %f71;
	ld.global.f32 	%f72, [%rd55+8];
	div.rn.f32 	%f73, %f72, %f18;
	st.global.f32 	[%rd56+8], %f73;
	ld.global.f32 	%f74, [%rd55+12];
	div.rn.f32 	%f75, %f74, %f18;
	st.global.f32 	[%rd56+12], %f75;
	add.s32 	%r210, %r210, 4;
$L__BB2_11:
	setp.eq.s32 	%p9, %r10, 0;
	@%p9 bra 	$L__BB2_14;
	mul.wide.u32 	%rd57, %r210, 4;
	add.s64 	%rd145, %rd1, %rd57;
	add.s64 	%rd144, %rd3, %rd57;
	neg.s32 	%r213, %r10;
$L__BB2_13:
	.pragma "nounroll";
	ld.global.f32 	%f76, [%rd144];
	div.rn.f32 	%f77, %f76, %f18;
	st.global.f32 	[%rd145], %f77;
	add.s64 	%rd145, %rd145, 4;
	add.s64 	%rd144, %rd144, 4;
	add.s32 	%r213, %r213, 1;
	setp.ne.s32 	%p10, %r213, 0;
	@%p10 bra 	$L__BB2_13;
$L__BB2_14:
	setp.lt.u32 	%p11, %r2, 15;
	mov.f64 	%fd315, 0dFFF0000000000000;
	mov.b32 	%r215, 0;
	@%p11 bra 	$L__BB2_17;
	and.b32  	%r215, %r94, 2147483632;
	neg.s32 	%r219, %r215;
	add.s64 	%rd149, %rd1, 32;
	mov.f64 	%fd315, 0dFFF0000000000000;
$L__BB2_16:
	.pragma "nounroll";
	ld.global.f32 	%f78, [%rd149+-32];
	cvt.f64.f32 	%fd55, %f78;
	setp.lt.f64 	%p12, %fd315, %fd55;
	selp.f64 	%fd56, %fd55, %fd315, %p12;
	ld.global.f32 	%f79, [%rd149+-28];
	cvt.f64.f32 	%fd57, %f79;
	setp.lt.f64 	%p13, %fd56, %fd57;
	selp.f64 	%fd58, %fd57, %fd56, %p13;
	ld.global.f32 	%f80, [%rd149+-24];
	cvt.f64.f32 	%fd59, %f80;
	setp.lt.f64 	%p14, %fd58, %fd59;
	selp.f64 	%fd60, %fd59, %fd58, %p14;
	ld.global.f32 	%f81, [%rd149+-20];
	cvt.f64.f32 	%fd61, %f81;
	setp.lt.f64 	%p15, %fd60, %fd61;
	selp.f64 	%fd62, %fd61, %fd60, %p15;
	ld.global.f32 	%f82, [%rd149+-16];
	cvt.f64.f32 	%fd63, %f82;
	setp.lt.f64 	%p16, %fd62, %fd63;
	selp.f64 	%fd64, %fd63, %fd62, %p16;
	ld.global.f32 	%f83, [%rd149+-12];
	cvt.f64.f32 	%fd65, %f83;
	setp.lt.f64 	%p17, %fd64, %fd65;
	selp.f64 	%fd66, %fd65, %fd64, %p17;
	ld.global.f32 	%f84, [%rd149+-8];
	cvt.f64.f32 	%fd67, %f84;
	setp.lt.f64 	%p18, %fd66, %fd67;
	selp.f64 	%fd68, %fd67, %fd66, %p18;
	ld.global.f32 	%f85, [%rd149+-4];
	cvt.f64.f32 	%fd69, %f85;
	setp.lt.f64 	%p19, %fd68, %fd69;
	selp.f64 	%fd70, %fd69, %fd68, %p19;
	ld.global.f32 	%f86, [%rd149];
	cvt.f64.f32 	%fd71, %f86;
	setp.lt.f64 	%p20, %fd70, %fd71;
	selp.f64 	%fd72, %fd71, %fd70, %p20;
	ld.global.f32 	%f87, [%rd149+4];
	cvt.f64.f32 	%fd73, %f87;
	setp.lt.f64 	%p21, %fd72, %fd73;
	selp.f64 	%fd74, %fd73, %fd72, %p21;
	ld.global.f32 	%f88, [%rd149+8];
	cvt.f64.f32 	%fd75, %f88;
	setp.lt.f64 	%p22, %fd74, %fd75;
	selp.f64 	%fd76, %fd75, %fd74, %p22;
	ld.global.f32 	%f89, [%rd149+12];
	cvt.f64.f32 	%fd77, %f89;
	setp.lt.f64 	%p23, %fd76, %fd77;
	selp.f64 	%fd78, %fd77, %fd76, %p23;
	ld.global.f32 	%f90, [%rd149+16];
	cvt.f64.f32 	%fd79, %f90;
	setp.lt.f64 	%p24, %fd78, %fd79;
	selp.f64 	%fd80, %fd79, %fd78, %p24;
	ld.global.f32 	%f91, [%rd149+20];
	cvt.f64.f32 	%fd81, %f91;
	setp.lt.f64 	%p25, %fd80, %fd81;
	selp.f64 	%fd82, %fd81, %fd80, %p25;
	ld.global.f32 	%f92, [%rd149+24];
	cvt.f64.f32 	%fd83, %f92;
	setp.lt.f64 	%p26, %fd82, %fd83;
	selp.f64 	%fd84, %fd83, %fd82, %p26;
	ld.global.f32 	%f93, [%rd149+28];
	cvt.f64.f32 	%fd85, %f93;
	setp.lt.f64 	%p27, %fd84, %fd85;
	selp.f64 	%fd315, %fd85, %fd84, %p27;
	add.s32 	%r219, %r219, 16;
	add.s64 	%rd149, %rd149, 64;
	setp.eq.s32 	%p28, %r219, 0;
	@%p28 bra 	$L__BB2_17;
	bra.uni 	$L__BB2_16;
$L__BB2_17:
	setp.eq.s32 	%p29, %r3, 0;
	@%p29 bra 	$L__BB2_26;
	and.b32  	%r21, %r94, 7;
	setp.lt.u32 	%p30, %r3, 8;
	@%p30 bra 	$L__BB2_20;
	mul.wide.u32 	%rd58, %r215, 4;
	add.s64 	%rd59, %rd1, %rd58;
	ld.global.f32 	%f94, [%rd59];
	cvt.f64.f32 	%fd87, %f94;
	setp.lt.f64 	%p31, %fd315, %fd87;
	selp.f64 	%fd88, %fd87, %fd315, %p31;
	ld.global.f32 	%f95, [%rd59+4];
	cvt.f64.f32 	%fd89, %f95;
	setp.lt.f64 	%p32, %fd88, %fd89;
	selp.f64 	%fd90, %fd89, %fd88, %p32;
	ld.global.f32 	%f96, [%rd59+8];
	cvt.f64.f32 	%fd91, %f96;
	setp.lt.f64 	%p33, %fd90, %fd91;
	selp.f64 	%fd92, %fd91, %fd90, %p33;
	ld.global.f32 	%f97, [%rd59+12];
	cvt.f64.f32 	%fd93, %f97;
	setp.lt.f64 	%p34, %fd92, %fd93;
	selp.f64 	%fd94, %fd93, %fd92, %p34;
	ld.global.f32 	%f98, [%rd59+16];
	cvt.f64.f32 	%fd95, %f98;
	setp.lt.f64 	%p35, %fd94, %fd95;
	selp.f64 	%fd96, %fd95, %fd94, %p35;
	ld.global.f32 	%f99, [%rd59+20];
	cvt.f64.f32 	%fd97, %f99;
	setp.lt.f64 	%p36, %fd96, %fd97;
	selp.f64 	%fd98, %fd97, %fd96, %p36;
	ld.global.f32 	%f100, [%rd59+24];
	cvt.f64.f32 	%fd99, %f100;
	setp.lt.f64 	%p37, %fd98, %fd99;
	selp.f64 	%fd100, %fd99, %fd98, %p37;
	ld.global.f32 	%f101, [%rd59+28];
	cvt.f64.f32 	%fd101, %f101;
	setp.lt.f64 	%p38, %fd100, %fd101;
	selp.f64 	%fd315, %fd101, %fd100, %p38;
	add.s32 	%r215, %r215, 8;
$L__BB2_20:
	setp.eq.s32 	%p39, %r21, 0;
	@%p39 bra 	$L__BB2_26;
	and.b32  	%r24, %r94, 3;
	setp.lt.u32 	%p40, %r21, 4;
	@%p40 bra 	$L__BB2_23;
	mul.wide.u32 	%rd60, %r215, 4;
	add.s64 	%rd61, %rd1, %rd60;
	ld.global.f32 	%f102, [%rd61];
	cvt.f64.f32 	%fd103, %f102;
	setp.lt.f64 	%p41, %fd315, %fd103;
	selp.f64 	%fd104, %fd103, %fd315, %p41;
	ld.global.f32 	%f103, [%rd61+4];
	cvt.f64.f32 	%fd105, %f103;
	setp.lt.f64 	%p42, %fd104, %fd105;
	selp.f64 	%fd106, %fd105, %fd104, %p42;
	ld.global.f32 	%f104, [%rd61+8];
	cvt.f64.f32 	%fd107, %f104;
	setp.lt.f64 	%p43, %fd106, %fd107;
	selp.f64 	%fd108, %fd107, %fd106, %p43;
	ld.global.f32 	%f105, [%rd61+12];
	cvt.f64.f32 	%fd109, %f105;
	setp.lt.f64 	%p44, %fd108, %fd109;
	selp.f64 	%fd315, %fd109, %fd108, %p44;
	add.s32 	%r215, %r215, 4;
$L__BB2_23:
	setp.eq.s32 	%p45, %r24, 0;
	@%p45 bra 	$L__BB2_26;
	mul.wide.u32 	%rd62, %r215, 4;
	add.s64 	%rd148, %rd1, %rd62;
	neg.s32 	%r218, %r24;
$L__BB2_25:
	.pragma "nounroll";
	ld.global.f32 	%f106, [%rd148];
	cvt.f64.f32 	%fd110, %f106;
	setp.lt.f64 	%p46, %fd315, %fd110;
	selp.f64 	%fd315, %fd110, %fd315, %p46;
	add.s64 	%rd148, %rd148, 4;
	add.s32 	%r218, %r218, 1;
	setp.ne.s32 	%p47, %r218, 0;
	@%p47 bra 	$L__BB2_25;
$L__BB2_26:
	setp.lt.s32 	%p48, %r94, 1;
	mov.f32 	%f838, 0f00000000;
	@%p48 bra 	$L__BB2_39;
	add.s32 	%r102, %r94, -1;
	and.b32  	%r30, %r94, 7;
	setp.lt.u32 	%p49, %r102, 7;
	mov.f64 	%fd324, 0d0000000000000000;
	mov.b32 	%r221, 0;
	@%p49 bra 	$L__BB2_30;
	and.b32  	%r221, %r94, 2147483640;
	neg.s32 	%r220, %r221;
	add.s64 	%rd150, %rd1, 16;
	mov.f64 	%fd324, 0d0000000000000000;
$L__BB2_29:
	.pragma "nounroll";
	ld.global.f32 	%f108, [%rd150+-16];
	cvt.f64.f32 	%fd114, %f108;
	sub.f64 	%fd115, %fd114, %fd315;
	cvt.rn.f32.f64 	%f109, %fd115;
	fma.rn.f32 	%f110, %f109, 0f3BBB989D, 0f3F000000;
	cvt.sat.f32.f32 	%f111, %f110;
	mov.f32 	%f112, 0f4B400001;
	mov.f32 	%f113, 0f437C0000;
	fma.rm.f32 	%f114, %f111, %f113, %f112;
	add.f32 	%f115, %f114, 0fCB40007F;
	neg.f32 	%f116, %f115;
	fma.rn.f32 	%f117, %f109, 0f3FB8AA3B, %f116;
	fma.rn.f32 	%f118, %f109, 0f32A57060, %f117;
	mov.b32 	%r103, %f114;
	shl.b32 	%r104, %r103, 23;
	mov.b32 	%f119, %r104;
	ex2.approx.ftz.f32 	%f120, %f118;
	mul.f32 	%f121, %f120, %f119;
	cvt.f64.f32 	%fd116, %f121;
	add.f64 	%fd117, %fd324, %fd116;
	ld.global.f32 	%f122, [%rd150+-12];
	cvt.f64.f32 	%fd118, %f122;
	sub.f64 	%fd119, %fd118, %fd315;
	cvt.rn.f32.f64 	%f123, %fd119;
	fma.rn.f32 	%f124, %f123, 0f3BBB989D, 0f3F000000;
	cvt.sat.f32.f32 	%f125, %f124;
	fma.rm.f32 	%f126, %f125, %f113, %f112;
	add.f32 	%f127, %f126, 0fCB40007F;
	neg.f32 	%f128, %f127;
	fma.rn.f32 	%f129, %f123, 0f3FB8AA3B, %f128;
	fma.rn.f32 	%f130, %f123, 0f32A57060, %f129;
	mov.b32 	%r105, %f126;
	shl.b32 	%r106, %r105, 23;
	mov.b32 	%f131, %r106;
	ex2.approx.ftz.f32 	%f132, %f130;
	mul.f32 	%f133, %f132, %f131;
	cvt.f64.f32 	%fd120, %f133;
	add.f64 	%fd121, %fd117, %fd120;
	ld.global.f32 	%f134, [%rd150+-8];
	cvt.f64.f32 	%fd122, %f134;
	sub.f64 	%fd123, %fd122, %fd315;
	cvt.rn.f32.f64 	%f135, %fd123;
	fma.rn.f32 	%f136, %f135, 0f3BBB989D, 0f3F000000;
	cvt.sat.f32.f32 	%f137, %f136;
	fma.rm.f32 	%f138, %f137, %f113, %f112;
	add.f32 	%f139, %f138, 0fCB40007F;
	neg.f32 	%f140, %f139;
	fma.rn.f32 	%f141, %f135, 0f3FB8AA3B, %f140;
	fma.rn.f32 	%f142, %f135, 0f32A57060, %f141;
	mov.b32 	%r107, %f138;
	shl.b32 	%r108, %r107, 23;
	mov.b32 	%f143, %r108;
	ex2.approx.ftz.f32 	%f144, %f142;
	mul.f32 	%f145, %f144, %f143;
	cvt.f64.f32 	%fd124, %f145;
	add.f64 	%fd125, %fd121, %fd124;
	ld.global.f32 	%f146, [%rd150+-4];
	cvt.f64.f32 	%fd126, %f146;
	sub.f64 	%fd127, %fd126, %fd315;
	cvt.rn.f32.f64 	%f147, %fd127;
	fma.rn.f32 	%f148, %f147, 0f3BBB989D, 0f3F000000;
	cvt.sat.f32.f32 	%f149, %f148;
	fma.rm.f32 	%f150, %f149, %f113, %f112;
	add.f32 	%f151, %f150, 0fCB40007F;
	neg.f32 	%f152, %f151;
	fma.rn.f32 	%f153, %f147, 0f3FB8AA3B, %f152;
	fma.rn.f32 	%f154, %f147, 0f32A57060, %f153;
	mov.b32 	%r109, %f150;
	shl.b32 	%r110, %r109, 23;
	mov.b32 	%f155, %r110;
	ex2.approx.ftz.f32 	%f156, %f154;
	mul.f32 	%f157, %f156, %f155;
	cvt.f64.f32 	%fd128, %f157;
	add.f64 	%fd129, %fd125, %fd128;
	ld.global.f32 	%f158, [%rd150];
	cvt.f64.f32 	%fd130, %f158;
	sub.f64 	%fd131, %fd130, %fd315;
	cvt.rn.f32.f64 	%f159, %fd131;
	fma.rn.f32 	%f160, %f159, 0f3BBB989D, 0f3F000000;
	cvt.sat.f32.f32 	%f161, %f160;
	fma.rm.f32 	%f162, %f161, %f113, %f112;
	add.f32 	%f163, %f162, 0fCB40007F;
	neg.f32 	%f164, %f163;
	fma.rn.f32 	%f165, %f159, 0f3FB8AA3B, %f164;
	fma.rn.f32 	%f166, %f159, 0f32A57060, %f165;
	mov.b32 	%r111, %f162;
	shl.b32 	%r112, %r111, 23;
	mov.b32 	%f167, %r112;
	ex2.approx.ftz.f32 	%f168, %f166;
	mul.f32 	%f169, %f168, %f167;
	cvt.f64.f32 	%fd132, %f169;
	add.f64 	%fd133, %fd129, %fd132;
	ld.global.f32 	%f170, [%rd150+4];
	cvt.f64.f32 	%fd134, %f170;
	sub.f64 	%fd135, %fd134, %fd315;
	cvt.rn.f32.f64 	%f171, %fd135;
	fma.rn.f32 	%f172, %f171, 0f3BBB989D, 0f3F000000;
	cvt.sat.f32.f32 	%f173, %f172;
	fma.rm.f32 	%f174, %f173, %f113, %f112;
	add.f32 	%f175, %f174, 0fCB40007F;
	neg.f32 	%f176, %f175;
	fma.rn.f32 	%f177, %f171, 0f3FB8AA3B, %f176;
	fma.rn.f32 	%f178, %f171, 0f32A57060, %f177;
	mov.b32 	%r113, %f174;
	shl.b32 	%r114, %r113, 23;
	mov.b32 	%f179, %r114;
	ex2.approx.ftz.f32 	%f180, %f178;
	mul.f32 	%f181, %f180, %f179;
	cvt.f64.f32 	%fd136, %f181;
	add.f64 	%fd137, %fd133, %fd136;
	ld.global.f32 	%f182, [%rd150+8];
	cvt.f64.f32 	%fd138, %f182;
	sub.f64 	%fd139, %fd138, %fd315;
	cvt.rn.f32.f64 	%f183, %fd139;
	fma.rn.f32 	%f184, %f183, 0f3BBB989D, 0f3F000000;
	cvt.sat.f32.f32 	%f185, %f184;
	fma.rm.f32 	%f186, %f185, %f113, %f112;
	add.f32 	%f187, %f186, 0fCB40007F;
	neg.f32 	%f188, %f187;
	fma.rn.f32 	%f189, %f183, 0f3FB8AA3B, %f188;
	fma.rn.f32 	%f190, %f183, 0f32A57060, %f189;
	mov.b32 	%r115, %f186;
	shl.b32 	%r116, %r115, 23;
	mov.b32 	%f191, %r116;
	ex2.approx.ftz.f32 	%f192, %f190;
	mul.f32 	%f193, %f192, %f191;
	cvt.f64.f32 	%fd140, %f193;
	add.f64 	%fd141, %fd137, %fd140;
	ld.global.f32 	%f194, [%rd150+12];
	cvt.f64.f32 	%fd142, %f194;
	sub.f64 	%fd143, %fd142, %fd315;
	cvt.rn.f32.f64 	%f195, %fd143;
	fma.rn.f32 	%f196, %f195, 0f3BBB989D, 0f3F000000;
	cvt.sat.f32.f32 	%f197, %f196;
	fma.rm.f32 	%f198, %f197, %f113, %f112;
	add.f32 	%f199, %f198, 0fCB40007F;
	neg.f32 	%f200, %f199;
	fma.rn.f32 	%f201, %f195, 0f3FB8AA3B, %f200;
	fma.rn.f32 	%f202, %f195, 0f32A57060, %f201;
	mov.b32 	%r117, %f198;
	shl.b32 	%r118, %r117, 23;
	mov.b32 	%f203, %r118;
	ex2.approx.ftz.f32 	%f204, %f202;
	mul.f32 	%f205, %f204, %f203;
	cvt.f64.f32 	%fd144, %f205;
	add.f64 	%fd324, %fd141, %fd144;
	add.s32 	%r220, %r220, 8;
	add.s64 	%rd150, %rd150, 32;
	setp.ne.s32 	%p50, %r220, 0;
	@%p50 bra 	$L__BB2_29;
$L__BB2_30:
	setp.eq.s32 	%p51, %r30, 0;
	@%p51 bra 	$L__BB2_38;
	and.b32  	%r38, %r94, 3;
	setp.lt.u32 	%p52, %r30, 4;
	@%p52 bra 	$L__BB2_33;
	mul.wide.u32 	%rd63, %r221, 4;
	add.s64 	%rd64, %rd1, %rd63;
	ld.global.f32 	%f206, [%rd64];
	cvt.f64.f32 	%fd146, %f206;
	sub.f64 	%fd147, %fd146, %fd315;
	cvt.rn.f32.f64 	%f207, %fd147;
	fma.rn.f32 	%f208, %f207, 0f3BBB989D, 0f3F000000;
	cvt.sat.f32.f32 	%f209, %f208;
	mov.f32 	%f210, 0f4B400001;
	mov.f32 	%f211, 0f437C0000;
	fma.rm.f32 	%f212, %f209, %f211, %f210;
	add.f32 	%f213, %f212, 0fCB40007F;
	neg.f32 	%f214, %f213;
	fma.rn.f32 	%f215, %f207, 0f3FB8AA3B, %f214;
	fma.rn.f32 	%f216, %f207, 0f32A57060, %f215;
	mov.b32 	%r119, %f212;
	shl.b32 	%r120, %r119, 23;
	mov.b32 	%f217, %r120;
	ex2.approx.ftz.f32 	%f218, %f216;
	mul.f32 	%f219, %f218, %f217;
	cvt.f64.f32 	%fd148, %f219;
	add.f64 	%fd149, %fd324, %fd148;
	ld.global.f32 	%f220, [%rd64+4];
	cvt.f64.f32 	%fd150, %f220;
	sub.f64 	%fd151, %fd150, %fd315;
	cvt.rn.f32.f64 	%f221, %fd151;
	fma.rn.f32 	%f222, %f221, 0f3BBB989D, 0f3F000000;
	cvt.sat.f32.f32 	%f223, %f222;
	fma.rm.f32 	%f224, %f223, %f211, %f210;
	add.f32 	%f225, %f224, 0fCB40007F;
	neg.f32 	%f226, %f225;
	fma.rn.f32 	%f227, %f221, 0f3FB8AA3B, %f226;
	fma.rn.f32 	%f228, %f221, 0f32A57060, %f227;
	mov.b32 	%r121, %f224;
	shl.b32 	%r122, %r121, 23;
	mov.b32 	%f229, %r122;
	ex2.approx.ftz.f32 	%f230, %f228;
	mul.f32 	%f231, %f230, %f229;
	cvt.f64.f32 	%fd152, %f231;
	add.f64 	%fd153, %fd149, %fd152;
	ld.global.f32 	%f232, [%rd64+8];
	cvt.f64.f32 	%fd154, %f232;
	sub.f64 	%fd155, %fd154, %fd315;
	cvt.rn.f32.f64 	%f233, %fd155;
	fma.rn.f32 	%f234, %f233, 0f3BBB989D, 0f3F000000;
	cvt.sat.f32.f32 	%f235, %f234;
	fma.rm.f32 	%f236, %f235, %f211, %f210;
	add.f32 	%f237, %f236, 0fCB40007F;
	neg.f32 	%f238, %f237;
	fma.rn.f32 	%f239, %f233, 0f3FB8AA3B, %f238;
	fma.rn.f32 	%f240, %f233, 0f32A57060, %f239;
	mov.b32 	%r123, %f236;
	shl.b32 	%r124, %r123, 23;
	mov.b32 	%f241, %r124;
	ex2.approx.ftz.f32 	%f242, %f240;
	mul.f32 	%f243, %f242, %f241;
	cvt.f64.f32 	%fd156, %f243;
	add.f64 	%fd157, %fd153, %fd156;
	ld.global.f32 	%f244, [%rd64+12];
	cvt.f64.f32 	%fd158, %f244;
	sub.f64 	%fd159, %fd158, %fd315;
	cvt.rn.f32.f64 	%f245, %fd159;
	fma.rn.f32 	%f246, %f245, 0f3BBB989D, 0f3F000000;
	cvt.sat.f32.f32 	%f247, %f246;
	fma.rm.f32 	%f248, %f247, %f211, %f210;
	add.f32 	%f249, %f248, 0fCB40007F;
	neg.f32 	%f250, %f249;
	fma.rn.f32 	%f251, %f245, 0f3FB8AA3B, %f250;
	fma.rn.f32 	%f252, %f245, 0f32A57060, %f251;
	mov.b32 	%r125, %f248;
	shl.b32 	%r126, %r125, 23;
	mov.b32 	%f253, %r126;
	ex2.approx.ftz.f32 	%f254, %f252;
	mul.f32 	%f255, %f254, %f253;
	cvt.f64.f32 	%fd160, %f255;
	add.f64 	%fd324, %fd157, %fd160;
	add.s32 	%r221, %r221, 4;
$L__BB2_33:
	setp.eq.s32 	%p53, %r38, 0;
	@%p53 bra 	$L__BB2_38;
	setp.eq.s32 	%p54, %r38, 1;
	@%p54 bra 	$L__BB2_36;
	mul.wide.u32 	%rd65, %r221, 4;
	add.s64 	%rd66, %rd1, %rd65;
	ld.global.f32 	%f256, [%rd66];
	cvt.f64.f32 	%fd162, %f256;
	sub.f64 	%fd163, %fd162, %fd315;
	cvt.rn.f32.f64 	%f257, %fd163;
	fma.rn.f32 	%f258, %f257, 0f3BBB989D, 0f3F000000;
	cvt.sat.f32.f32 	%f259, %f258;
	mov.f32 	%f260, 0f4B400001;
	mov.f32 	%f261, 0f437C0000;
	fma.rm.f32 	%f262, %f259, %f261, %f260;
	add.f32 	%f263, %f262, 0fCB40007F;
	neg.f32 	%f264, %f263;
	fma.rn.f32 	%f265, %f257, 0f3FB8AA3B, %f264;
	fma.rn.f32 	%f266, %f257, 0f32A57060, %f265;
	mov.b32 	%r127, %f262;
	shl.b32 	%r128, %r127, 23;
	mov.b32 	%f267, %r128;
	ex2.approx.ftz.f32 	%f268, %f266;
	mul.f32 	%f269, %f268, %f267;
	cvt.f64.f32 	%fd164, %f269;
	add.f64 	%fd165, %fd324, %fd164;
	ld.global.f32 	%f270, [%rd66+4];
	cvt.f64.f32 	%fd166, %f270;
	sub.f64 	%fd167, %fd166, %fd315;
	cvt.rn.f32.f64 	%f271, %fd167;
	fma.rn.f32 	%f272, %f271, 0f3BBB989D, 0f3F000000;
	cvt.sat.f32.f32 	%f273, %f272;
	fma.rm.f32 	%f274, %f273, %f261, %f260;
	add.f32 	%f275, %f274, 0fCB40007F;
	neg.f32 	%f276, %f275;
	fma.rn.f32 	%f277, %f271, 0f3FB8AA3B, %f276;
	fma.rn.f32 	%f278, %f271, 0f32A57060, %f277;
	mov.b32 	%r129, %f274;
	shl.b32 	%r130, %r129, 23;
	mov.b32 	%f279, %r130;
	ex2.approx.ftz.f32 	%f280, %f278;
	mul.f32 	%f281, %f280, %f279;
	cvt.f64.f32 	%fd168, %f281;
	add.f64 	%fd324, %fd165, %fd168;
	add.s32 	%r221, %r221, 2;
$L__BB2_36:
	and.b32  	%r131, %r94, 1;
	setp.eq.b32 	%p55, %r131, 1;
	not.pred 	%p56, %p55;
	@%p56 bra 	$L__BB2_38;
	mul.wide.u32 	%rd67, %r221, 4;
	add.s64 	%rd68, %rd1, %rd67;
	ld.global.f32 	%f282, [%rd68];
	cvt.f64.f32 	%fd169, %f282;
	sub.f64 	%fd170, %fd169, %fd315;
	cvt.rn.f32.f64 	%f283, %fd170;
	fma.rn.f32 	%f284, %f283, 0f3BBB989D, 0f3F000000;
	cvt.sat.f32.f32 	%f285, %f284;
	mov.f32 	%f286, 0f4B400001;
	mov.f32 	%f287, 0f437C0000;
	fma.rm.f32 	%f288, %f285, %f287, %f286;
	add.f32 	%f289, %f288, 0fCB40007F;
	neg.f32 	%f290, %f289;
	fma.rn.f32 	%f291, %f283, 0f3FB8AA3B, %f290;
	fma.rn.f32 	%f292, %f283, 0f32A57060, %f291;
	mov.b32 	%r132, %f288;
	shl.b32 	%r133, %r132, 23;
	mov.b32 	%f293, %r133;
	ex2.approx.ftz.f32 	%f294, %f292;
	mul.f32 	%f295, %f294, %f293;
	cvt.f64.f32 	%fd171, %f295;
	add.f64 	%fd324, %fd324, %fd171;
$L__BB2_38:
	cvt.rn.f32.f64 	%f838, %fd324;
$L__BB2_39:
	setp.lt.s32 	%p57, %r94, 1;
	setp.lt.f32 	%p58, %f838, 0f00800000;
	mul.f32 	%f296, %f838, 0f4B000000;
	selp.f32 	%f297, %f296, %f838, %p58;
	selp.f32 	%f298, 0fC1B80000, 0f00000000, %p58;
	mov.b32 	%r134, %f297;
	add.s32 	%r135, %r134, -1059760811;
	and.b32  	%r136, %r135, -8388608;
	sub.s32 	%r137, %r134, %r136;
	mov.b32 	%f299, %r137;
	cvt.rn.f32.s32 	%f300, %r136;
	fma.rn.f32 	%f301, %f300, 0f34000000, %f298;
	add.f32 	%f302, %f299, 0fBF800000;
	fma.rn.f32 	%f303, %f302, 0fBE055027, 0f3E1039F6;
	fma.rn.f32 	%f304, %f303, %f302, 0fBDF8CDCC;
	fma.rn.f32 	%f305, %f304, %f302, 0f3E0F2955;
	fma.rn.f32 	%f306, %f305, %f302, 0fBE2AD8B9;
	fma.rn.f32 	%f307, %f306, %f302, 0f3E4CED0B;
	fma.rn.f32 	%f308, %f307, %f302, 0fBE7FFF22;
	fma.rn.f32 	%f309, %f308, %f302, 0f3EAAAA78;
	fma.rn.f32 	%f310, %f309, %f302, 0fBF000000;
	mul.f32 	%f311, %f302, %f310;
	fma.rn.f32 	%f312, %f311, %f302, %f302;
	fma.rn.f32 	%f313, %f301, 0f3F317218, %f312;
	setp.gt.u32 	%p59, %r134, 2139095039;
	fma.rn.f32 	%f314, %f297, 0f7F800000, 0f7F800000;
	selp.f32 	%f315, %f314, %f313, %p59;
	setp.eq.f32 	%p60, %f297, 0f00000000;
	selp.f32 	%f316, 0fFF800000, %f315, %p60;
	cvt.f64.f32 	%fd173, %f316;
	add.f64 	%fd174, %fd315, %fd173;
	cvt.rn.f32.f64 	%f3, %fd174;
	mov.f64 	%fd332, 0dFFF0000000000000;
	@%p57 bra 	$L__BB2_63;
	add.s32 	%r43, %r94, -1;
	and.b32  	%r44, %r94, 7;
	setp.lt.u32 	%p61, %r43, 7;
	mov.b32 	%r224, 0;
	@%p61 bra 	$L__BB2_43;
	and.b32  	%r224, %r94, 2147483640;
	neg.s32 	%r228, %r224;
	shl.b32 	%r47, %r95, 3;
	add.s64 	%rd152, %rd3, 16;
	add.s64 	%rd151, %rd1, 16;
	mul.wide.s32 	%rd71, %r95, 4;
	mov.u32 	%r227, %r1;
$L__BB2_42:
	.pragma "nounroll";
	ld.global.f32 	%f317, [%rd152+-16];
	div.rn.f32 	%f318, %f317, %f18;
	sub.f32 	%f319, %f318, %f3;
	mul.wide.s32 	%rd69, %r227, 4;
	add.s64 	%rd70, %rd2, %rd69;
	ld.global.f32 	%f320, [%rd70];
	div.rn.f32 	%f321, %f320, %f19;
	add.f32 	%f322, %f319, %f321;
	st.global.f32 	[%rd151+-16], %f322;
	ld.global.f32 	%f323, [%rd152+-12];
	div.rn.f32 	%f324, %f323, %f18;
	sub.f32 	%f325, %f324, %f3;
	add.s64 	%rd72, %rd70, %rd71;
	ld.global.f32 	%f326, [%rd72];
	div.rn.f32 	%f327, %f326, %f19;
	add.f32 	%f328, %f325, %f327;
	st.global.f32 	[%rd151+-12], %f328;
	ld.global.f32 	%f329, [%rd152+-8];
	div.rn.f32 	%f330, %f329, %f18;
	sub.f32 	%f331, %f330, %f3;
	add.s64 	%rd73, %rd72, %rd71;
	ld.global.f32 	%f332, [%rd73];
	div.rn.f32 	%f333, %f332, %f19;
	add.f32 	%f334, %f331, %f333;
	st.global.f32 	[%rd151+-8], %f334;
	ld.global.f32 	%f335, [%rd152+-4];
	div.rn.f32 	%f336, %f335, %f18;
	sub.f32 	%f337, %f336, %f3;
	add.s64 	%rd74, %rd73, %rd71;
	ld.global.f32 	%f338, [%rd74];
	div.rn.f32 	%f339, %f338, %f19;
	add.f32 	%f340, %f337, %f339;
	st.global.f32 	[%rd151+-4], %f340;
	ld.global.f32 	%f341, [%rd152];
	div.rn.f32 	%f342, %f341, %f18;
	sub.f32 	%f343, %f342, %f3;
	add.s64 	%rd75, %rd74, %rd71;
	ld.global.f32 	%f344, [%rd75];
	div.rn.f32 	%f345, %f344, %f19;
	add.f32 	%f346, %f343, %f345;
	st.global.f32 	[%rd151], %f346;
	ld.global.f32 	%f347, [%rd152+4];
	div.rn.f32 	%f348, %f347, %f18;
	sub.f32 	%f349, %f348, %f3;
	add.s64 	%rd76, %rd75, %rd71;
	ld.global.f32 	%f350, [%rd76];
	div.rn.f32 	%f351, %f350, %f19;
	add.f32 	%f352, %f349, %f351;
	st.global.f32 	[%rd151+4], %f352;
	ld.global.f32 	%f353, [%rd152+8];
	div.rn.f32 	%f354, %f353, %f18;
	sub.f32 	%f355, %f354, %f3;
	add.s64 	%rd77, %rd76, %rd71;
	ld.global.f32 	%f356, [%rd77];
	div.rn.f32 	%f357, %f356, %f19;
	add.f32 	%f358, %f355, %f357;
	st.global.f32 	[%rd151+8], %f358;
	ld.global.f32 	%f359, [%rd152+12];
	div.rn.f32 	%f360, %f359, %f18;
	sub.f32 	%f361, %f360, %f3;
	add.s64 	%rd78, %rd77, %rd71;
	ld.global.f32 	%f362, [%rd78];
	div.rn.f32 	%f363, %f362, %f19;
	add.f32 	%f364, %f361, %f363;
	st.global.f32 	[%rd151+12], %f364;
	add.s32 	%r228, %r228, 8;
	add.s32 	%r227, %r227, %r47;
	add.s64 	%rd152, %rd152, 32;
	add.s64 	%rd151, %rd151, 32;
	setp.eq.s32 	%p62, %r228, 0;
	@%p62 bra 	$L__BB2_43;
	bra.uni 	$L__BB2_42;
$L__BB2_43:
	setp.eq.s32 	%p63, %r44, 0;
	@%p63 bra 	$L__BB2_51;
	and.b32  	%r49, %r94, 3;
	setp.lt.u32 	%p64, %r44, 4;
	@%p64 bra 	$L__BB2_46;
	mul.wide.u32 	%rd79, %r224, 4;
	add.s64 	%rd80, %rd3, %rd79;
	ld.global.f32 	%f365, [%rd80];
	div.rn.f32 	%f366, %f365, %f18;
	sub.f32 	%f367, %f366, %f3;
	mad.lo.s32 	%r139, %r224, %r95, %r1;
	mul.wide.s32 	%rd81, %r139, 4;
	add.s64 	%rd82, %rd2, %rd81;
	ld.global.f32 	%f368, [%rd82];
	div.rn.f32 	%f369, %f368, %f19;
	add.f32 	%f370, %f367, %f369;
	add.s64 	%rd83, %rd1, %rd79;
	st.global.f32 	[%rd83], %f370;
	ld.global.f32 	%f371, [%rd80+4];
	div.rn.f32 	%f372, %f371, %f18;
	sub.f32 	%f373, %f372, %f3;
	mul.wide.s32 	%rd84, %r95, 4;
	add.s64 	%rd85, %rd82, %rd84;
	ld.global.f32 	%f374, [%rd85];
	div.rn.f32 	%f375, %f374, %f19;
	add.f32 	%f376, %f373, %f375;
	st.global.f32 	[%rd83+4], %f376;
	ld.global.f32 	%f377, [%rd80+8];
	div.rn.f32 	%f378, %f377, %f18;
	sub.f32 	%f379, %f378, %f3;
	add.s64 	%rd86, %rd85, %rd84;
	ld.global.f32 	%f380, [%rd86];
	div.rn.f32 	%f381, %f380, %f19;
	add.f32 	%f382, %f379, %f381;
	st.global.f32 	[%rd83+8], %f382;
	ld.global.f32 	%f383, [%rd80+12];
	div.rn.f32 	%f384, %f383, %f18;
	sub.f32 	%f385, %f384, %f3;
	add.s64 	%rd87, %rd86, %rd84;
	ld.global.f32 	%f386, [%rd87];
	div.rn.f32 	%f387, %f386, %f19;
	add.f32 	%f388, %f385, %f387;
	st.global.f32 	[%rd83+12], %f388;
	add.s32 	%r224, %r224, 4;
$L__BB2_46:
	setp.eq.s32 	%p65, %r49, 0;
	@%p65 bra 	$L__BB2_51;
	setp.eq.s32 	%p66, %r49, 1;
	@%p66 bra 	$L__BB2_49;
	mul.wide.u32 	%rd88, %r224, 4;
	add.s64 	%rd89, %rd3, %rd88;
	ld.global.f32 	%f389, [%rd89];
	div.rn.f32 	%f390, %f389, %f18;
	sub.f32 	%f391, %f390, %f3;
	mad.lo.s32 	%r140, %r224, %r95, %r1;
	mul.wide.s32 	%rd90, %r140, 4;
	add.s64 	%rd91, %rd2, %rd90;
	ld.global.f32 	%f392, [%rd91];
	div.rn.f32 	%f393, %f392, %f19;
	add.f32 	%f394, %f391, %f393;
	add.s64 	%rd92, %rd1, %rd88;
	st.global.f32 	[%rd92], %f394;
	ld.global.f32 	%f395, [%rd89+4];
	div.rn.f32 	%f396, %f395, %f18;
	sub.f32 	%f397, %f396, %f3;
	mul.wide.s32 	%rd93, %r95, 4;
	add.s64 	%rd94, %rd91, %rd93;
	ld.global.f32 	%f398, [%rd94];
	div.rn.f32 	%f399, %f398, %f19;
	add.f32 	%f400, %f397, %f399;
	st.global.f32 	[%rd92+4], %f400;
	add.s32 	%r224, %r224, 2;
$L__BB2_49:
	and.b32  	%r141, %r94, 1;
	setp.eq.b32 	%p67, %r141, 1;
	not.pred 	%p68, %p67;
	@%p68 bra 	$L__BB2_51;
	mul.wide.u32 	%rd95, %r224, 4;
	add.s64 	%rd96, %rd3, %rd95;
	ld.global.f32 	%f401, [%rd96];
	div.rn.f32 	%f402, %f401, %f18;
	sub.f32 	%f403, %f402, %f3;
	mad.lo.s32 	%r142, %r224, %r95, %r1;
	mul.wide.s32 	%rd97, %r142, 4;
	add.s64 	%rd98, %rd2, %rd97;
	ld.global.f32 	%f404, [%rd98];
	div.rn.f32 	%f405, %f404, %f19;
	add.f32 	%f406, %f403, %f405;
	add.s64 	%rd99, %rd1, %rd95;
	st.global.f32 	[%rd99], %f406;
$L__BB2_51:
	and.b32  	%r54, %r94, 15;
	setp.lt.u32 	%p69, %r43, 15;
	mov.f64 	%fd332, 0dFFF0000000000000;
	mov.b32 	%r229, 0;
	@%p69 bra 	$L__BB2_54;
	and.b32  	%r229, %r94, 2147483632;
	neg.s32 	%r233, %r229;
	add.s64 	%rd154, %rd1, 32;
	mov.f64 	%fd332, 0dFFF0000000000000;
$L__BB2_53:
	.pragma "nounroll";
	ld.global.f32 	%f407, [%rd154+-32];
	cvt.f64.f32 	%fd178, %f407;
	setp.lt.f64 	%p70, %fd332, %fd178;
	selp.f64 	%fd179, %fd178, %fd332, %p70;
	ld.global.f32 	%f408, [%rd154+-28];
	cvt.f64.f32 	%fd180, %f408;
	setp.lt.f64 	%p71, %fd179, %fd180;
	selp.f64 	%fd181, %fd180, %fd179, %p71;
	ld.global.f32 	%f409, [%rd154+-24];
	cvt.f64.f32 	%fd182, %f409;
	setp.lt.f64 	%p72, %fd181, %fd182;
	selp.f64 	%fd183, %fd182, %fd181, %p72;
	ld.global.f32 	%f410, [%rd154+-20];
	cvt.f64.f32 	%fd184, %f410;
	setp.lt.f64 	%p73, %fd183, %fd184;
	selp.f64 	%fd185, %fd184, %fd183, %p73;
	ld.global.f32 	%f411, [%rd154+-16];
	cvt.f64.f32 	%fd186, %f411;
	setp.lt.f64 	%p74, %fd185, %fd186;
	selp.f64 	%fd187, %fd186, %fd185, %p74;
	ld.global.f32 	%f412, [%rd154+-12];
	cvt.f64.f32 	%fd188, %f412;
	setp.lt.f64 	%p75, %fd187, %fd188;
	selp.f64 	%fd189, %fd188, %fd187, %p75;
	ld.global.f32 	%f413, [%rd154+-8];
	cvt.f64.f32 	%fd190, %f413;
	setp.lt.f64 	%p76, %fd189, %fd190;
	selp.f64 	%fd191, %fd190, %fd189, %p76;
	ld.global.f32 	%f414, [%rd154+-4];
	cvt.f64.f32 	%fd192, %f414;
	setp.lt.f64 	%p77, %fd191, %fd192;
	selp.f64 	%fd193, %fd192, %fd191, %p77;
	ld.global.f32 	%f415, [%rd154];
	cvt.f64.f32 	%fd194, %f415;
	setp.lt.f64 	%p78, %fd193, %fd194;
	selp.f64 	%fd195, %fd194, %fd193, %p78;
	ld.global.f32 	%f416, [%rd154+4];
	cvt.f64.f32 	%fd196, %f416;
	setp.lt.f64 	%p79, %fd195, %fd196;
	selp.f64 	%fd197, %fd196, %fd195, %p79;
	ld.global.f32 	%f417, [%rd154+8];
	cvt.f64.f32 	%fd198, %f417;
	setp.lt.f64 	%p80, %fd197, %fd198;
	selp.f64 	%fd199, %fd198, %fd197, %p80;
	ld.global.f32 	%f418, [%rd154+12];
	cvt.f64.f32 	%fd200, %f418;
	setp.lt.f64 	%p81, %fd199, %fd200;
	selp.f64 	%fd201, %fd200, %fd199, %p81;
	ld.global.f32 	%f419, [%rd154+16];
	cvt.f64.f32 	%fd202, %f419;
	setp.lt.f64 	%p82, %fd201, %fd202;
	selp.f64 	%fd203, %fd202, %fd201, %p82;
	ld.global.f32 	%f420, [%rd154+20];
	cvt.f64.f32 	%fd204, %f420;
	setp.lt.f64 	%p83, %fd203, %fd204;
	selp.f64 	%fd205, %fd204, %fd203, %p83;
	ld.global.f32 	%f421, [%rd154+24];
	cvt.f64.f32 	%fd206, %f421;
	setp.lt.f64 	%p84, %fd205, %fd206;
	selp.f64 	%fd207, %fd206, %fd205, %p84;
	ld.global.f32 	%f422, [%rd154+28];
	cvt.f64.f32 	%fd208, %f422;
	setp.lt.f64 	%p85, %fd207, %fd208;
	selp.f64 	%fd332, %fd208, %fd207, %p85;
	add.s32 	%r233, %r233, 16;
	add.s64 	%rd154, %rd154, 64;
	setp.eq.s32 	%p86, %r233, 0;
	@%p86 bra 	$L__BB2_54;
	bra.uni 	$L__BB2_53;
$L__BB2_54:
	setp.eq.s32 	%p87, %r54, 0;
	@%p87 bra 	$L__BB2_63;
	setp.lt.u32 	%p88, %r54, 8;
	@%p88 bra 	$L__BB2_57;
	mul.wide.u32 	%rd100, %r229, 4;
	add.s64 	%rd101, %rd1, %rd100;
	ld.global.f32 	%f423, [%rd101];
	cvt.f64.f32 	%fd210, %f423;
	setp.lt.f64 	%p89, %fd332, %fd210;
	selp.f64 	%fd211, %fd210, %fd332, %p89;
	ld.global.f32 	%f424, [%rd101+4];
	cvt.f64.f32 	%fd212, %f424;
	setp.lt.f64 	%p90, %fd211, %fd212;
	selp.f64 	%fd213, %fd212, %fd211, %p90;
	ld.global.f32 	%f425, [%rd101+8];
	cvt.f64.f32 	%fd214, %f425;
	setp.lt.f64 	%p91, %fd213, %fd214;
	selp.f64 	%fd215, %fd214, %fd213, %p91;
	ld.global.f32 	%f426, [%rd101+12];
	cvt.f64.f32 	%fd216, %f426;
	setp.lt.f64 	%p92, %fd215, %fd216;
	selp.f64 	%fd217, %fd216, %fd215, %p92;
	ld.global.f32 	%f427, [%rd101+16];
	cvt.f64.f32 	%fd218, %f427;
	setp.lt.f64 	%p93, %fd217, %fd218;
	selp.f64 	%fd219, %fd218, %fd217, %p93;
	ld.global.f32 	%f428, [%rd101+20];
	cvt.f64.f32 	%fd220, %f428;
	setp.lt.f64 	%p94, %fd219, %fd220;
	selp.f64 	%fd221, %fd220, %fd219, %p94;
	ld.global.f32 	%f429, [%rd101+24];
	cvt.f64.f32 	%fd222, %f429;
	setp.lt.f64 	%p95, %fd221, %fd222;
	selp.f64 	%fd223, %fd222, %fd221, %p95;
	ld.global.f32 	%f430, [%rd101+28];
	cvt.f64.f32 	%fd224, %f430;
	setp.lt.f64 	%p96, %fd223, %fd224;
	selp.f64 	%fd332, %fd224, %fd223, %p96;
	add.s32 	%r229, %r229, 8;
$L__BB2_57:
	setp.eq.s32 	%p97, %r44, 0;
	@%p97 bra 	$L__BB2_63;
	and.b32  	%r64, %r94, 3;
	setp.lt.u32 	%p98, %r44, 4;
	@%p98 bra 	$L__BB2_60;
	mul.wide.u32 	%rd102, %r229, 4;
	add.s64 	%rd103, %rd1, %rd102;
	ld.global.f32 	%f431, [%rd103];
	cvt.f64.f32 	%fd226, %f431;
	setp.lt.f64 	%p99, %fd332, %fd226;
	selp.f64 	%fd227, %fd226, %fd332, %p99;
	ld.global.f32 	%f432, [%rd103+4];
	cvt.f64.f32 	%fd228, %f432;
	setp.lt.f64 	%p100, %fd227, %fd228;
	selp.f64 	%fd229, %fd228, %fd227, %p100;
	ld.global.f32 	%f433, [%rd103+8];
	cvt.f64.f32 	%fd230, %f433;
	setp.lt.f64 	%p101, %fd229, %fd230;
	selp.f64 	%fd231, %fd230, %fd229, %p101;
	ld.global.f32 	%f434, [%rd103+12];
	cvt.f64.f32 	%fd232, %f434;
	setp.lt.f64 	%p102, %fd231, %fd232;
	selp.f64 	%fd332, %fd232, %fd231, %p102;
	add.s32 	%r229, %r229, 4;
$L__BB2_60:
	setp.eq.s32 	%p103, %r64, 0;
	@%p103 bra 	$L__BB2_63;
	mul.wide.u32 	%rd104, %r229, 4;
	add.s64 	%rd153, %rd1, %rd104;
	neg.s32 	%r232, %r64;
$L__BB2_62:
	.pragma "nounroll";
	ld.global.f32 	%f435, [%rd153];
	cvt.f64.f32 	%fd233, %f435;
	setp.lt.f64 	%p104, %fd332, %fd233;
	selp.f64 	%fd332, %fd233, %fd332, %p104;
	add.s64 	%rd153, %rd153, 4;
	add.s32 	%r232, %r232, 1;
	setp.ne.s32 	%p105, %r232, 0;
	@%p105 bra 	$L__BB2_62;
$L__BB2_63:
	setp.lt.s32 	%p106, %r94, 1;
	mov.f32 	%f839, 0f00000000;
	@%p106 bra 	$L__BB2_76;
	add.s32 	%r145, %r94, -1;
	and.b32  	%r70, %r94, 7;
	setp.lt.u32 	%p107, %r145, 7;
	mov.f64 	%fd341, 0d0000000000000000;
	mov.b32 	%r235, 0;
	@%p107 bra 	$L__BB2_67;
	and.b32  	%r235, %r94, 2147483640;
	neg.s32 	%r234, %r235;
	add.s64 	%rd155, %rd1, 16;
	mov.f64 	%fd341, 0d0000000000000000;
$L__BB2_66:
	.pragma "nounroll";
	ld.global.f32 	%f437, [%rd155+-16];
	cvt.f64.f32 	%fd237, %f437;
	sub.f64 	%fd238, %fd237, %fd332;
	cvt.rn.f32.f64 	%f438, %fd238;
	fma.rn.f32 	%f439, %f438, 0f3BBB989D, 0f3F000000;
	cvt.sat.f32.f32 	%f440, %f439;
	mov.f32 	%f441, 0f4B400001;
	mov.f32 	%f442, 0f437C0000;
	fma.rm.f32 	%f443, %f440, %f442, %f441;
	add.f32 	%f444, %f443, 0fCB40007F;
	neg.f32 	%f445, %f444;
	fma.rn.f32 	%f446, %f438, 0f3FB8AA3B, %f445;
	fma.rn.f32 	%f447, %f438, 0f32A57060, %f446;
	mov.b32 	%r146, %f443;
	shl.b32 	%r147, %r146, 23;
	mov.b32 	%f448, %r147;
	ex2.approx.ftz.f32 	%f449, %f447;
	mul.f32 	%f450, %f449, %f448;
	cvt.f64.f32 	%fd239, %f450;
	add.f64 	%fd240, %fd341, %fd239;
	ld.global.f32 	%f451, [%rd155+-12];
	cvt.f64.f32 	%fd241, %f451;
	sub.f64 	%fd242, %fd241, %fd332;
	cvt.rn.f32.f64 	%f452, %fd242;
	fma.rn.f32 	%f453, %f452, 0f3BBB989D, 0f3F000000;
	cvt.sat.f32.f32 	%f454, %f453;
	fma.rm.f32 	%f455, %f454, %f442, %f441;
	add.f32 	%f456, %f455, 0fCB40007F;
	neg.f32 	%f457, %f456;
	fma.rn.f32 	%f458, %f452, 0f3FB8AA3B, %f457;
	fma.rn.f32 	%f459, %f452, 0f32A57060, %f458;
	mov.b32 	%r148, %f455;
	shl.b32 	%r149, %r148, 23;
	mov.b32 	%f460, %r149;
	ex2.approx.ftz.f32 	%f461, %f459;
	mul.f32 	%f462, %f461, %f460;
	cvt.f64.f32 	%fd243, %f462;
	add.f64 	%fd244, %fd240, %fd243;
	ld.global.f32 	%f463, [%rd155+-8];
	cvt.f64.f32 	%fd245, %f463;
	sub.f64 	%fd246, %fd245, %fd332;
	cvt.rn.f32.f64 	%f464, %fd246;
	fma.rn.f32 	%f465, %f464, 0f3BBB989D, 0f3F000000;
	cvt.sat.f32.f32 	%f466, %f465;
	fma.rm.f32 	%f467, %f466, %f442, %f441;
	add.f32 	%f468, %f467, 0fCB40007F;
	neg.f32 	%f469, %f468;
	fma.rn.f32 	%f470, %f464, 0f3FB8AA3B, %f469;
	fma.rn.f32 	%f471, %f464, 0f32A57060, %f470;
	mov.b32 	%r150, %f467;
	shl.b32 	%r151, %r150, 23;
	mov.b32 	%f472, %r151;
	ex2.approx.ftz.f32 	%f473, %f471;
	mul.f32 	%f474, %f473, %f472;
	cvt.f64.f32 	%fd247, %f474;
	add.f64 	%fd248, %fd244, %fd247;
	ld.global.f32 	%f475, [%rd155+-4];
	cvt.f64.f32 	%fd249, %f475;
	sub.f64 	%fd250, %fd249, %fd332;
	cvt.rn.f32.f64 	%f476, %fd250;
	fma.rn.f32 	%f477, %f476, 0f3BBB989D, 0f3F000000;
	cvt.sat.f32.f32 	%f478, %f477;
	fma.rm.f32 	%f479, %f478, %f442, %f441;
	add.f32 	%f480, %f479, 0fCB40007F;
	neg.f32 	%f481, %f480;
	fma.rn.f32 	%f482, %f476, 0f3FB8AA3B, %f481;
	fma.rn.f32 	%f483, %f476, 0f32A57060, %f482;
	mov.b32 	%r152, %f479;
	shl.b32 	%r153, %r152, 23;
	mov.b32 	%f484, %r153;
	ex2.approx.ftz.f32 	%f485, %f483;
	mul.f32 	%f486, %f485, %f484;
	cvt.f64.f32 	%fd251, %f486;
	add.f64 	%fd252, %fd248, %fd251;
	ld.global.f32 	%f487, [%rd155];
	cvt.f64.f32 	%fd253, %f487;
	sub.f64 	%fd254, %fd253, %fd332;
	cvt.rn.f32.f64 	%f488, %fd254;
	fma.rn.f32 	%f489, %f488, 0f3BBB989D, 0f3F000000;
	cvt.sat.f32.f32 	%f490, %f489;
	fma.rm.f32 	%f491, %f490, %f442, %f441;
	add.f32 	%f492, %f491, 0fCB40007F;
	neg.f32 	%f493, %f492;
	fma.rn.f32 	%f494, %f488, 0f3FB8AA3B, %f493;
	fma.rn.f32 	%f495, %f488, 0f32A57060, %f494;
	mov.b32 	%r154, %f491;
	shl.b32 	%r155, %r154, 23;
	mov.b32 	%f496, %r155;
	ex2.approx.ftz.f32 	%f497, %f495;
	mul.f32 	%f498, %f497, %f496;
	cvt.f64.f32 	%fd255, %f498;
	add.f64 	%fd256, %fd252, %fd255;
	ld.global.f32 	%f499, [%rd155+4];
	cvt.f64.f32 	%fd257, %f499;
	sub.f64 	%fd258, %fd257, %fd332;
	cvt.rn.f32.f64 	%f500, %fd258;
	fma.rn.f32 	%f501, %f500, 0f3BBB989D, 0f3F000000;
	cvt.sat.f32.f32 	%f502, %f501;
	fma.rm.f32 	%f503, %f502, %f442, %f441;
	add.f32 	%f504, %f503, 0fCB40007F;
	neg.f32 	%f505, %f504;
	fma.rn.f32 	%f506, %f500, 0f3FB8AA3B, %f505;
	fma.rn.f32 	%f507, %f500, 0f32A57060, %f506;
	mov.b32 	%r156, %f503;
	shl.b32 	%r157, %r156, 23;
	mov.b32 	%f508, %r157;
	ex2.approx.ftz.f32 	%f509, %f507;
	mul.f32 	%f510, %f509, %f508;
	cvt.f64.f32 	%fd259, %f510;
	add.f64 	%fd260, %fd256, %fd259;
	ld.global.f32 	%f511, [%rd155+8];
	cvt.f64.f32 	%fd261, %f511;
	sub.f64 	%fd262, %fd261, %fd332;
	cvt.rn.f32.f64 	%f512, %fd262;
	fma.rn.f32 	%f513, %f512, 0f3BBB989D, 0f3F000000;
	cvt.sat.f32.f32 	%f514, %f513;
	fma.rm.f32 	%f515, %f514, %f442, %f441;
	add.f32 	%f516, %f515, 0fCB40007F;
	neg.f32 	%f517, %f516;
	fma.rn.f32 	%f518, %f512, 0f3FB8AA3B, %f517;
	fma.rn.f32 	%f519, %f512, 0f32A57060, %f518;
	mov.b32 	%r158, %f515;
	shl.b32 	%r159, %r158, 23;
	mov.b32 	%f520, %r159;
	ex2.approx.ftz.f32 	%f521, %f519;
	mul.f32 	%f522, %f521, %f520;
	cvt.f64.f32 	%fd263, %f522;
	add.f64 	%fd264, %fd260, %fd263;
	ld.global.f32 	%f523, [%rd155+12];
	cvt.f64.f32 	%fd265, %f523;
	sub.f64 	%fd266, %fd265, %fd332;
	cvt.rn.f32.f64 	%f524, %fd266;
	fma.rn.f32 	%f525, %f524, 0f3BBB989D, 0f3F000000;
	cvt.sat.f32.f32 	%f526, %f525;
	fma.rm.f32 	%f527, %f526, %f442, %f441;
	add.f32 	%f528, %f527, 0fCB40007F;
	neg.f32 	%f529, %f528;
	fma.rn.f32 	%f530, %f524, 0f3FB8AA3B, %f529;
	fma.rn.f32 	%f531, %f524, 0f32A57060, %f530;
	mov.b32 	%r160, %f527;
	shl.b32 	%r161, %r160, 23;
	mov.b32 	%f532, %r161;
	ex2.approx.ftz.f32 	%f533, %f531;
	mul.f32 	%f534, %f533, %f532;
	cvt.f64.f32 	%fd267, %f534;
	add.f64 	%fd341, %fd264, %fd267;
	add.s32 	%r234, %r234, 8;
	add.s64 	%rd155, %rd155, 32;
	setp.ne.s32 	%p108, %r234, 0;
	@%p108 bra 	$L__BB2_66;
$L__BB2_67:
	setp.eq.s32 	%p109, %r70, 0;
	@%p109 bra 	$L__BB2_75;
	and.b32  	%r78, %r94, 3;
	setp.lt.u32 	%p110, %r70, 4;
	@%p110 bra 	$L__BB2_70;
	mul.wide.u32 	%rd105, %r235, 4;
	add.s64 	%rd106, %rd1, %rd105;
	ld.global.f32 	%f535, [%rd106];
	cvt.f64.f32 	%fd269, %f535;
	sub.f64 	%fd270, %fd269, %fd332;
	cvt.rn.f32.f64 	%f536, %fd270;
	fma.rn.f32 	%f537, %f536, 0f3BBB989D, 0f3F000000;
	cvt.sat.f32.f32 	%f538, %f537;
	mov.f32 	%f539, 0f4B400001;
	mov.f32 	%f540, 0f437C0000;
	fma.rm.f32 	%f541, %f538, %f540, %f539;
	add.f32 	%f542, %f541, 0fCB40007F;
	neg.f32 	%f543, %f542;
	fma.rn.f32 	%f544, %f536, 0f3FB8AA3B, %f543;
	fma.rn.f32 	%f545, %f536, 0f32A57060, %f544;
	mov.b32 	%r162, %f541;
	shl.b32 	%r163, %r162, 23;
	mov.b32 	%f546, %r163;
	ex2.approx.ftz.f32 	%f547, %f545;
	mul.f32 	%f548, %f547, %f546;
	cvt.f64.f32 	%fd271, %f548;
	add.f64 	%fd272, %fd341, %fd271;
	ld.global.f32 	%f549, [%rd106+4];
	cvt.f64.f32 	%fd273, %f549;
	sub.f64 	%fd274, %fd273, %fd332;
	cvt.rn.f32.f64 	%f550, %fd274;
	fma.rn.f32 	%f551, %f550, 0f3BBB989D, 0f3F000000;
	cvt.sat.f32.f32 	%f552, %f551;
	fma.rm.f32 	%f553, %f552, %f540, %f539;
	add.f32 	%f554, %f553, 0fCB40007F;
	neg.f32 	%f555, %f554;
	fma.rn.f32 	%f556, %f550, 0f3FB8AA3B, %f555;
	fma.rn.f32 	%f557, %f550, 0f32A57060, %f556;
	mov.b32 	%r164, %f553;
	shl.b32 	%r165, %r164, 23;
	mov.b32 	%f558, %r165;
	ex2.approx.ftz.f32 	%f559, %f557;
	mul.f32 	%f560, %f559, %f558;
	cvt.f64.f32 	%fd275, %f560;
	add.f64 	%fd276, %fd272, %fd275;
	ld.global.f32 	%f561, [%rd106+8];
	cvt.f64.f32 	%fd277, %f561;
	sub.f64 	%fd278, %fd277, %fd332;
	cvt.rn.f32.f64 	%f562, %fd278;
	fma.rn.f32 	%f563, %f562, 0f3BBB989D, 0f3F000000;
	cvt.sat.f32.f32 	%f564, %f563;
	fma.rm.f32 	%f565, %f564, %f540, %f539;
	add.f32 	%f566, %f565, 0fCB40007F;
	neg.f32 	%f567, %f566;
	fma.rn.f32 	%f568, %f562, 0f3FB8AA3B, %f567;
	fma.rn.f32 	%f569, %f562, 0f32A57060, %f568;
	mov.b32 	%r166, %f565;
	shl.b32 	%r167, %r166, 23;
	mov.b32 	%f570, %r167;
	ex2.approx.ftz.f32 	%f571, %f569;
	mul.f32 	%f572, %f571, %f570;
	cvt.f64.f32 	%fd279, %f572;
	add.f64 	%fd280, %fd276, %fd279;
	ld.global.f32 	%f573, [%rd106+12];
	cvt.f64.f32 	%fd281, %f573;
	sub.f64 	%fd282, %fd281, %fd332;
	cvt.rn.f32.f64 	%f574, %fd282;
	fma.rn.f32 	%f575, %f574, 0f3BBB989D, 0f3F000000;
	cvt.sat.f32.f32 	%f576, %f575;
	fma.rm.f32 	%f577, %f576, %f540, %f539;
	add.f32 	%f578, %f577, 0fCB40007F;
	neg.f32 	%f579, %f578;
	fma.rn.f32 	%f580, %f574, 0f3FB8AA3B, %f579;
	fma.rn.f32 	%f581, %f574, 0f32A57060, %f580;
	mov.b32 	%r168, %f577;
	shl.b32 	%r169, %r168, 23;
	mov.b32 	%f582, %r169;
	ex2.approx.ftz.f32 	%f583, %f581;
	mul.f32 	%f584, %f583, %f582;
	cvt.f64.f32 	%fd283, %f584;
	add.f64 	%fd341, %fd280, %fd283;
	add.s32 	%r235, %r235, 4;
$L__BB2_70:
	setp.eq.s32 	%p111, %r78, 0;
	@%p111 bra 	$L__BB2_75;
	setp.eq.s32 	%p112, %r78, 1;
	@%p112 bra 	$L__BB2_73;
	mul.wide.u32 	%rd107, %r235, 4;
	add.s64 	%rd108, %rd1, %rd107;
	ld.global.f32 	%f585, [%rd108];
	cvt.f64.f32 	%fd285, %f585;
	sub.f64 	%fd286, %fd285, %fd332;
	cvt.rn.f32.f64 	%f586, %fd286;
	fma.rn.f32 	%f587, %f586, 0f3BBB989D, 0f3F000000;
	cvt.sat.f32.f32 	%f588, %f587;
	mov.f32 	%f589, 0f4B400001;
	mov.f32 	%f590, 0f437C0000;
	fma.rm.f32 	%f591, %f588, %f590, %f589;
	add.f32 	%f592, %f591, 0fCB40007F;
	neg.f32 	%f593, %f592;
	fma.rn.f32 	%f594, %f586, 0f3FB8AA3B, %f593;
	fma.rn.f32 	%f595, %f586, 0f32A57060, %f594;
	mov.b32 	%r170, %f591;
	shl.b32 	%r171, %r170, 23;
	mov.b32 	%f596, %r171;
	ex2.approx.ftz.f32 	%f597, %f595;
	mul.f32 	%f598, %f597, %f596;
	cvt.f64.f32 	%fd287, %f598;
	add.f64 	%fd288, %fd341, %fd287;
	ld.global.f32 	%f599, [%rd108+4];
	cvt.f64.f32 	%fd289, %f599;
	sub.f64 	%fd290, %fd289, %fd332;
	cvt.rn.f32.f64 	%f600, %fd290;
	fma.rn.f32 	%f601, %f600, 0f3BBB989D, 0f3F000000;
	cvt.sat.f32.f32 	%f602, %f601;
	fma.rm.f32 	%f603, %f602, %f590, %f589;
	add.f32 	%f604, %f603, 0fCB40007F;
	neg.f32 	%f605, %f604;
	fma.rn.f32 	%f606, %f600, 0f3FB8AA3B, %f605;
	fma.rn.f32 	%f607, %f600, 0f32A57060, %f606;
	mov.b32 	%r172, %f603;
	shl.b32 	%r173, %r172, 23;
	mov.b32 	%f608, %r173;
	ex2.approx.ftz.f32 	%f609, %f607;
	mul.f32 	%f610, %f609, %f608;
	cvt.f64.f32 	%fd291, %f610;
	add.f64 	%fd341, %fd288, %fd291;
	add.s32 	%r235, %r235, 2;
$L__BB2_73:
	and.b32  	%r174, %r94, 1;
	setp.eq.b32 	%p113, %r174, 1;
	not.pred 	%p114, %p113;
	@%p114 bra 	$L__BB2_75;
	mul.wide.u32 	%rd109, %r235, 4;
	add.s64 	%rd110, %rd1, %rd109;
	ld.global.f32 	%f611, [%rd110];
	cvt.f64.f32 	%fd292, %f611;
	sub.f64 	%fd293, %fd292, %fd332;
	cvt.rn.f32.f64 	%f612, %fd293;
	fma.rn.f32 	%f613, %f612, 0f3BBB989D, 0f3F000000;
	cvt.sat.f32.f32 	%f614, %f613;
	mov.f32 	%f615, 0f4B400001;
	mov.f32 	%f616, 0f437C0000;
	fma.rm.f32 	%f617, %f614, %f616, %f615;
	add.f32 	%f618, %f617, 0fCB40007F;
	neg.f32 	%f619, %f618;
	fma.rn.f32 	%f620, %f612, 0f3FB8AA3B, %f619;
	fma.rn.f32 	%f621, %f612, 0f32A57060, %f620;
	mov.b32 	%r175, %f617;
	shl.b32 	%r176, %r175, 23;
	mov.b32 	%f622, %r176;
	ex2.approx.ftz.f32 	%f623, %f621;
	mul.f32 	%f624, %f623, %f622;
	cvt.f64.f32 	%fd294, %f624;
	add.f64 	%fd341, %fd341, %fd294;
$L__BB2_75:
	cvt.rn.f32.f64 	%f839, %fd341;
$L__BB2_76:
	setp.lt.s32 	%p115, %r94, 1;
	setp.lt.f32 	%p116, %f839, 0f00800000;
	mul.f32 	%f626, %f839, 0f4B000000;
	selp.f32 	%f627, %f626, %f839, %p116;
	selp.f32 	%f628, 0fC1B80000, 0f00000000, %p116;
	mov.b32 	%r177, %f627;
	add.s32 	%r178, %r177, -1059760811;
	and.b32  	%r179, %r178, -8388608;
	sub.s32 	%r180, %r177, %r179;
	mov.b32 	%f629, %r180;
	cvt.rn.f32.s32 	%f630, %r179;
	fma.rn.f32 	%f631, %f630, 0f34000000, %f628;
	add.f32 	%f632, %f629, 0fBF800000;
	fma.rn.f32 	%f633, %f632, 0fBE055027, 0f3E1039F6;
	fma.rn.f32 	%f634, %f633, %f632, 0fBDF8CDCC;
	fma.rn.f32 	%f635, %f634, %f632, 0f3E0F2955;
	fma.rn.f32 	%f636, %f635, %f632, 0fBE2AD8B9;
	fma.rn.f32 	%f637, %f636, %f632, 0f3E4CED0B;
	fma.rn.f32 	%f638, %f637, %f632, 0fBE7FFF22;
	fma.rn.f32 	%f639, %f638, %f632, 0f3EAAAA78;
	fma.rn.f32 	%f640, %f639, %f632, 0fBF000000;
	mul.f32 	%f641, %f632, %f640;
	fma.rn.f32 	%f642, %f641, %f632, %f632;
	fma.rn.f32 	%f643, %f631, 0f3F317218, %f642;
	setp.gt.u32 	%p117, %r177, 2139095039;
	fma.rn.f32 	%f644, %f627, 0f7F800000, 0f7F800000;
	selp.f32 	%f645, %f644, %f643, %p117;
	setp.eq.f32 	%p118, %f627, 0f00000000;
	selp.f32 	%f646, 0fFF800000, %f645, %p118;
	cvt.f64.f32 	%fd295, %f646;
	add.f64 	%fd296, %fd332, %fd295;
	cvt.rn.f32.f64 	%f6, %fd296;
	mov.f32 	%f845, 0f00000000;
	@%p115 bra 	$L__BB2_85;
	add.s32 	%r182, %r94, -1;
	and.b32  	%r83, %r94, 3;
	setp.lt.u32 	%p119, %r182, 3;
	mov.f32 	%f845, 0f00000000;
	mov.b32 	%r241, 0;
	@%p119 bra 	$L__BB2_80;
	and.b32  	%r241, %r94, 2147483644;
	neg.s32 	%r239, %r241;
	add.s64 	%rd156, %rd3, 8;
	shl.b32 	%r86, %r95, 2;
	mov.f32 	%f845, 0f00000000;
	mul.wide.s32 	%rd114, %r95, 4;
	mov.u32 	%r238, %r1;
$L__BB2_79:
	.pragma "nounroll";
	mul.wide.s32 	%rd111, %r238, 4;
	add.s64 	%rd112, %rd4, %rd111;
	ld.global.f32 	%f650, [%rd112];
	ld.global.f32 	%f651, [%rd156+-8];
	div.rn.f32 	%f652, %f651, %f18;
	sub.f32 	%f653, %f652, %f3;
	add.s64 	%rd113, %rd2, %rd111;
	ld.global.f32 	%f654, [%rd113];
	div.rn.f32 	%f655, %f654, %f19;
	add.f32 	%f656, %f653, %f655;
	sub.f32 	%f657, %f656, %f6;
	fma.rn.f32 	%f658, %f657, 0f3BBB989D, 0f3F000000;
	cvt.sat.f32.f32 	%f659, %f658;
	mov.f32 	%f660, 0f4B400001;
	mov.f32 	%f661, 0f437C0000;
	fma.rm.f32 	%f662, %f659, %f661, %f660;
	add.f32 	%f663, %f662, 0fCB40007F;
	neg.f32 	%f664, %f663;
	fma.rn.f32 	%f665, %f657, 0f3FB8AA3B, %f664;
	fma.rn.f32 	%f666, %f657, 0f32A57060, %f665;
	mov.b32 	%r183, %f662;
	shl.b32 	%r184, %r183, 23;
	mov.b32 	%f667, %r184;
	ex2.approx.ftz.f32 	%f668, %f666;
	mul.f32 	%f669, %f668, %f667;
	fma.rn.f32 	%f670, %f650, %f669, %f845;
	add.s64 	%rd115, %rd112, %rd114;
	ld.global.f32 	%f671, [%rd115];
	ld.global.f32 	%f672, [%rd156+-4];
	div.rn.f32 	%f673, %f672, %f18;
	sub.f32 	%f674, %f673, %f3;
	add.s64 	%rd116, %rd113, %rd114;
	ld.global.f32 	%f675, [%rd116];
	div.rn.f32 	%f676, %f675, %f19;
	add.f32 	%f677, %f674, %f676;
	sub.f32 	%f678, %f677, %f6;
	fma.rn.f32 	%f679, %f678, 0f3BBB989D, 0f3F000000;
	cvt.sat.f32.f32 	%f680, %f679;
	fma.rm.f32 	%f681, %f680, %f661, %f660;
	add.f32 	%f682, %f681, 0fCB40007F;
	neg.f32 	%f683, %f682;
	fma.rn.f32 	%f684, %f678, 0f3FB8AA3B, %f683;
	fma.rn.f32 	%f685, %f678, 0f32A57060, %f684;
	mov.b32 	%r185, %f681;
	shl.b32 	%r186, %r185, 23;
	mov.b32 	%f686, %r186;
	ex2.approx.ftz.f32 	%f687, %f685;
	mul.f32 	%f688, %f687, %f686;
	fma.rn.f32 	%f689, %f671, %f688, %f670;
	add.s64 	%rd117, %rd115, %rd114;
	ld.global.f32 	%f690, [%rd117];
	ld.global.f32 	%f691, [%rd156];
	div.rn.f32 	%f692, %f691, %f18;
	sub.f32 	%f693, %f692, %f3;
	add.s64 	%rd118, %rd116, %rd114;
	ld.global.f32 	%f694, [%rd118];
	div.rn.f32 	%f695, %f694, %f19;
	add.f32 	%f696, %f693, %f695;
	sub.f32 	%f697, %f696, %f6;
	fma.rn.f32 	%f698, %f697, 0f3BBB989D, 0f3F000000;
	cvt.sat.f32.f32 	%f699, %f698;
	fma.rm.f32 	%f700, %f699, %f661, %f660;
	add.f32 	%f701, %f700, 0fCB40007F;
	neg.f32 	%f702, %f701;
	fma.rn.f32 	%f703, %f697, 0f3FB8AA3B, %f702;
	fma.rn.f32 	%f704, %f697, 0f32A57060, %f703;
	mov.b32 	%r187, %f700;
	shl.b32 	%r188, %r187, 23;
	mov.b32 	%f705, %r188;
	ex2.approx.ftz.f32 	%f706, %f704;
	mul.f32 	%f707, %f706, %f705;
	fma.rn.f32 	%f708, %f690, %f707, %f689;
	add.s64 	%rd119, %rd117, %rd114;
	ld.global.f32 	%f709, [%rd119];
	ld.global.f32 	%f710, [%rd156+4];
	div.rn.f32 	%f711, %f710, %f18;
	sub.f32 	%f712, %f711, %f3;
	add.s64 	%rd120, %rd118, %rd114;
	ld.global.f32 	%f713, [%rd120];
	div.rn.f32 	%f714, %f713, %f19;
	add.f32 	%f715, %f712, %f714;
	sub.f32 	%f716, %f715, %f6;
	fma.rn.f32 	%f717, %f716, 0f3BBB989D, 0f3F000000;
	cvt.sat.f32.f32 	%f718, %f717;
	fma.rm.f32 	%f719, %f718, %f661, %f660;
	add.f32 	%f720, %f719, 0fCB40007F;
	neg.f32 	%f721, %f720;
	fma.rn.f32 	%f722, %f716, 0f3FB8AA3B, %f721;
	fma.rn.f32 	%f723, %f716, 0f32A57060, %f722;
	mov.b32 	%r189, %f719;
	shl.b32 	%r190, %r189, 23;
	mov.b32 	%f724, %r190;
	ex2.approx.ftz.f32 	%f725, %f723;
	mul.f32 	%f726, %f725, %f724;
	fma.rn.f32 	%f845, %f709, %f726, %f708;
	add.s32 	%r239, %r239, 4;
	add.s64 	%rd156, %rd156, 16;
	add.s32 	%r238, %r238, %r86;
	setp.ne.s32 	%p120, %r239, 0;
	@%p120 bra 	$L__BB2_79;
$L__BB2_80:
	setp.eq.s32 	%p121, %r83, 0;
	@%p121 bra 	$L__BB2_85;
	setp.eq.s32 	%p122, %r83, 1;
	@%p122 bra 	$L__BB2_83;
	mad.lo.s32 	%r191, %r241, %r95, %r1;
	mul.wide.s32 	%rd121, %r191, 4;
	add.s64 	%rd122, %rd4, %rd121;
	ld.global.f32 	%f728, [%rd122];
	mul.wide.u32 	%rd123, %r241, 4;
	add.s64 	%rd124, %rd3, %rd123;
	ld.global.f32 	%f729, [%rd124];
	div.rn.f32 	%f730, %f729, %f18;
	sub.f32 	%f731, %f730, %f3;
	add.s64 	%rd125, %rd2, %rd121;
	ld.global.f32 	%f732, [%rd125];
	div.rn.f32 	%f733, %f732, %f19;
	add.f32 	%f734, %f731, %f733;
	sub.f32 	%f735, %f734, %f6;
	fma.rn.f32 	%f736, %f735, 0f3BBB989D, 0f3F000000;
	cvt.sat.f32.f32 	%f737, %f736;
	mov.f32 	%f738, 0f4B400001;
	mov.f32 	%f739, 0f437C0000;
	fma.rm.f32 	%f740, %f737, %f739, %f738;
	add.f32 	%f741, %f740, 0fCB40007F;
	neg.f32 	%f742, %f741;
	fma.rn.f32 	%f743, %f735, 0f3FB8AA3B, %f742;
	fma.rn.f32 	%f744, %f735, 0f32A57060, %f743;
	mov.b32 	%r192, %f740;
	shl.b32 	%r193, %r192, 23;
	mov.b32 	%f745, %r193;
	ex2.approx.ftz.f32 	%f746, %f744;
	mul.f32 	%f747, %f746, %f745;
	fma.rn.f32 	%f748, %f728, %f747, %f845;
	mul.wide.s32 	%rd126, %r95, 4;
	add.s64 	%rd127, %rd122, %rd126;
	ld.global.f32 	%f749, [%rd127];
	ld.global.f32 	%f750, [%rd124+4];
	div.rn.f32 	%f751, %f750, %f18;
	sub.f32 	%f752, %f751, %f3;
	add.s64 	%rd128, %rd125, %rd126;
	ld.global.f32 	%f753, [%rd128];
	div.rn.f32 	%f754, %f753, %f19;
	add.f32 	%f755, %f752, %f754;
	sub.f32 	%f756, %f755, %f6;
	fma.rn.f32 	%f757, %f756, 0f3BBB989D, 0f3F000000;
	cvt.sat.f32.f32 	%f758, %f757;
	fma.rm.f32 	%f759, %f758, %f739, %f738;
	add.f32 	%f760, %f759, 0fCB40007F;
	neg.f32 	%f761, %f760;
	fma.rn.f32 	%f762, %f756, 0f3FB8AA3B, %f761;
	fma.rn.f32 	%f763, %f756, 0f32A57060, %f762;
	mov.b32 	%r194, %f759;
	shl.b32 	%r195, %r194, 23;
	mov.b32 	%f764, %r195;
	ex2.approx.ftz.f32 	%f765, %f763;
	mul.f32 	%f766, %f765, %f764;
	fma.rn.f32 	%f845, %f749, %f766, %f748;
	add.s32 	%r241, %r241, 2;
$L__BB2_83:
	and.b32  	%r196, %r94, 1;
	setp.eq.b32 	%p123, %r196, 1;
	not.pred 	%p124, %p123;
	@%p124 bra 	$L__BB2_85;
	mad.lo.s32 	%r197, %r241, %r95, %r1;
	mul.wide.s32 	%rd129, %r197, 4;
	add.s64 	%rd130, %rd4, %rd129;
	ld.global.f32 	%f767, [%rd130];
	mul.wide.u32 	%rd131, %r241, 4;
	add.s64 	%rd132, %rd3, %rd131;
	ld.global.f32 	%f768, [%rd132];
	div.rn.f32 	%f769, %f768, %f18;
	sub.f32 	%f770, %f769, %f3;
	add.s64 	%rd133, %rd2, %rd129;
	ld.global.f32 	%f771, [%rd133];
	div.rn.f32 	%f772, %f771, %f19;
	add.f32 	%f773, %f770, %f772;
	sub.f32 	%f774, %f773, %f6;
	fma.rn.f32 	%f775, %f774, 0f3BBB989D, 0f3F000000;
	cvt.sat.f32.f32 	%f776, %f775;
	mov.f32 	%f777, 0f4B400001;
	mov.f32 	%f778, 0f437C0000;
	fma.rm.f32 	%f779, %f776, %f778, %f777;
	add.f32 	%f780, %f779, 0fCB40007F;
	neg.f32 	%f781, %f780;
	fma.rn.f32 	%f782, %f774, 0f3FB8AA3B, %f781;
	fma.rn.f32 	%f783, %f774, 0f32A57060, %f782;
	mov.b32 	%r198, %f779;
	shl.b32 	%r199, %r198, 23;
	mov.b32 	%f784, %r199;
	ex2.approx.ftz.f32 	%f785, %f783;
	mul.f32 	%f786, %f785, %f784;
	fma.rn.f32 	%f845, %f767, %f786, %f845;
$L__BB2_85:
	ld.param.u64 	%rd143, [_Z24compute_human_likelihoodffffPfS_S_PiS0_S_S_ii_param_9];
	ld.param.u64 	%rd142, [_Z24compute_human_likelihoodffffPfS_S_PiS0_S_S_ii_param_8];
	ld.param.u64 	%rd141, [_Z24compute_human_likelihoodffffPfS_S_PiS0_S_S_ii_param_7];
	ld.param.f32 	%f837, [_Z24compute_human_likelihoodffffPfS_S_PiS0_S_S_ii_param_1];
	ld.param.f32 	%f836, [_Z24compute_human_likelihoodffffPfS_S_PiS0_S_S_ii_param_0];
	cvta.to.global.u64 	%rd134, %rd141;
	mul.wide.s32 	%rd135, %r1, 4;
	add.s64 	%rd136, %rd134, %rd135;
	ld.global.u32 	%r200, [%rd136];
	cvt.rn.f32.s32 	%f787, %r200;
	mul.f32 	%f788, %f836, %f845;
	cvt.f64.f32 	%fd297, %f788;
	cvt.f64.f32 	%fd298, %f836;
	mov.f64 	%fd299, 0d3FF0000000000000;
	sub.f64 	%fd300, %fd299, %fd298;
	cvt.f64.f32 	%fd301, %f837;
	fma.rn.f64 	%fd302, %fd300, %fd301, %fd297;
	cvt.rn.f32.f64 	%f789, %fd302;
	setp.lt.f32 	%p125, %f789, 0f00800000;
	mul.f32 	%f790, %f789, 0f4B000000;
	selp.f32 	%f791, %f790, %f789, %p125;
	selp.f32 	%f792, 0fC1B80000, 0f00000000, %p125;
	mov.b32 	%r201, %f791;
	add.s32 	%r202, %r201, -1059760811;
	and.b32  	%r203, %r202, -8388608;
	sub.s32 	%r204, %r201, %r203;
	mov.b32 	%f793, %r204;
	cvt.rn.f32.s32 	%f794, %r203;
	fma.rn.f32 	%f795, %f794, 0f34000000, %f792;
	add.f32 	%f796, %f793, 0fBF800000;
	fma.rn.f32 	%f797, %f796, 0fBE055027, 0f3E1039F6;
	fma.rn.f32 	%f798, %f797, %f796, 0fBDF8CDCC;
	fma.rn.f32 	%f799, %f798, %f796, 0f3E0F2955;
	fma.rn.f32 	%f800, %f799, %f796, 0fBE2AD8B9;
	fma.rn.f32 	%f801, %f800, %f796, 0f3E4CED0B;
	fma.rn.f32 	%f802, %f801, %f796, 0fBE7FFF22;
	fma.rn.f32 	%f803, %f802, %f796, 0f3EAAAA78;
	fma.rn.f32 	%f804, %f803, %f796, 0fBF000000;
	mul.f32 	%f805, %f796, %f804;
	fma.rn.f32 	%f806, %f805, %f796, %f796;
	fma.rn.f32 	%f807, %f795, 0f3F317218, %f806;
	setp.gt.u32 	%p126, %r201, 2139095039;
	fma.rn.f32 	%f808, %f791, 0f7F800000, 0f7F800000;
	selp.f32 	%f809, %f808, %f807, %p126;
	setp.eq.f32 	%p127, %f791, 0f00000000;
	selp.f32 	%f810, 0fFF800000, %f809, %p127;
	cvta.to.global.u64 	%rd137, %rd142;
	add.s64 	%rd138, %rd137, %rd135;
	ld.global.u32 	%r205, [%rd138];
	cvt.rn.f32.s32 	%f811, %r205;
	cvt.f64.f32 	%fd303, %f845;
	sub.f64 	%fd304, %fd299, %fd303;
	mul.f64 	%fd305, %fd304, %fd298;
	sub.f64 	%fd306, %fd299, %fd301;
	fma.rn.f64 	%fd307, %fd300, %fd306, %fd305;
	cvt.rn.f32.f64 	%f812, %fd307;
	setp.lt.f32 	%p128, %f812, 0f00800000;
	mul.f32 	%f813, %f812, 0f4B000000;
	selp.f32 	%f814, %f813, %f812, %p128;
	selp.f32 	%f815, 0fC1B80000, 0f00000000, %p128;
	mov.b32 	%r206, %f814;
	add.s32 	%r207, %r206, -1059760811;
	and.b32  	%r208, %r207, -8388608;
	sub.s32 	%r209, %r206, %r208;
	mov.b32 	%f816, %r209;
	cvt.rn.f32.s32 	%f817, %r208;
	fma.rn.f32 	%f818, %f817, 0f34000000, %f815;
	add.f32 	%f819, %f816, 0fBF800000;
	fma.rn.f32 	%f820, %f819, 0fBE055027, 0f3E1039F6;
	fma.rn.f32 	%f821, %f820, %f819, 0fBDF8CDCC;
	fma.rn.f32 	%f822, %f821, %f819, 0f3E0F2955;
	fma.rn.f32 	%f823, %f822, %f819, 0fBE2AD8B9;
	fma.rn.f32 	%f824, %f823, %f819, 0f3E4CED0B;
	fma.rn.f32 	%f825, %f824, %f819, 0fBE7FFF22;
	fma.rn.f32 	%f826, %f825, %f819, 0f3EAAAA78;
	fma.rn.f32 	%f827, %f826, %f819, 0fBF000000;
	mul.f32 	%f828, %f819, %f827;
	fma.rn.f32 	%f829, %f828, %f819, %f819;
	fma.rn.f32 	%f830, %f818, 0f3F317218, %f829;
	setp.gt.u32 	%p129, %r206, 2139095039;
	fma.rn.f32 	%f831, %f814, 0f7F800000, 0f7F800000;
	selp.f32 	%f832, %f831, %f830, %p129;
	setp.eq.f32 	%p130, %f814, 0f00000000;
	selp.f32 	%f833, 0fFF800000, %f832, %p130;
	mul.f32 	%f834, %f833, %f811;
	fma.rn.f32 	%f835, %f810, %f787, %f834;
	cvta.to.global.u64 	%rd139, %rd143;
	add.s64 	%rd140, %rd139, %rd135;
	st.global.f32 	[%rd140], %f835;
$L__BB2_86:
	ret;

}


// ===== COMPILED SASS (sm_100) =====

	.target	sm_100

	.elftype	@"ET_EXEC"


//--------------------- .note.nv.tkinfo           --------------------------
	.section	.note.nv.tkinfo,"",@"SHT_NOTE"
	.sectionflags	@"SHF_NOTE_NV_TKINFO"
	.tkinfo
        /*0018*/ 	.word	0x00000002
        /*0030*/ 	.string	""
        /*0030*/ 	.string	"ptxas"
        /*0030*/ 	.string	"Cuda compilation tools, release 13.0, V13.0.88"
        /*0030*/ 	.string	"Build cuda_13.0.r13.0/compiler.36424714_0"
        /*0030*/ 	.string	"-arch sm_100 -m 64 "



//--------------------- .note.nv.cuinfo           --------------------------
	.section	.note.nv.cuinfo,"",@"SHT_NOTE"
	.sectionflags	@"SHF_NOTE_NV_CUINFO"
        /*0018*/ 	.short	0x0002
        /*001a*/ 	.short	0x0064
        /*001c*/ 	.short	0x0082
	.zero		2


//--------------------- .nv.info                  --------------------------
	.section	.nv.info,"",@"SHT_CUDA_INFO"
	.align	4


	//----- nvinfo : EIATTR_REGCOUNT
	.align		4
        /*0000*/ 	.byte	0x04, 0x2f
        /*0002*/ 	.short	(.L_1 - .L_0)
	.align		4
.L_0:
        /*0004*/ 	.word	index@(_Z18compute_PCFG_priorPfPiS_ii)
        /*0008*/ 	.word	0x0000001d


	//----- nvinfo : EIATTR_FRAME_SIZE
	.align		4
.L_1:
        /*000c*/ 	.byte	0x04, 0x11
        /*000e*/ 	.short	(.L_3 - .L_2)
	.align		4
.L_2:
        /*0010*/ 	.word	index@(_Z18compute_PCFG_priorPfPiS_ii)
        /*0014*/ 	.word	0x00000000


	//----- nvinfo : EIATTR_REGCOUNT
	.align		4
.L_3:
        /*0018*/ 	.byte	0x04, 0x2f
        /*001a*/ 	.short	(.L_5 - .L_4)
	.align		4
.L_4:
        /*001c*/ 	.word	index@(_Z16compute_RR_priorPfPiS_iiiS0_)
        /*0020*/ 	.word	0x0000001d


	//----- nvinfo : EIATTR_FRAME_SIZE
	.align		4
.L_5:
        /*0024*/ 	.byte	0x04, 0x11
        /*0026*/ 	.short	(.L_7 - .L_6)
	.align		4
.L_6:
        /*0028*/ 	.word	index@(_Z16compute_RR_priorPfPiS_iiiS0_)
        /*002c*/ 	.word	0x00000000


	//----- nvinfo : EIATTR_REGCOUNT
	.align		4
.L_7:
        /*0030*/ 	.byte	0x04, 0x2f
        /*0032*/ 	.short	(.L_9 - .L_8)
	.align		4
.L_8:
        /*0034*/ 	.word	index@(_Z24compute_human_likelihoodffffPfS_S_PiS0_S_S_ii)
        /*0038*/ 	.word	0x00000024


	//----- nvinfo : EIATTR_FRAME_SIZE
	.align		4
.L_9:
        /*003c*/ 	.byte	0x04, 0x11
        /*003e*/ 	.short	(.L_11 - .L_10)
	.align		4
.L_10:
        /*0040*/ 	.word	index@($__internal_0_$__cuda_sm3x_div_rn_noftz_f32_slowpath)
        /*0044*/ 	.word	0x00000000


	//----- nvinfo : EIATTR_FRAME_SIZE
	.align		4
.L_11:
        /*0048*/ 	.byte	0x04, 0x11
        /*004a*/ 	.short	(.L_13 - .L_12)
	.align		4
.L_12:
        /*004c*/ 	.word	index@(_Z24compute_human_likelihoodffffPfS_S_PiS0_S_S_ii)
        /*0050*/ 	.word	0x00000000


	//----- nvinfo : EIATTR_MIN_STACK_SIZE
	.align		4
.L_13:
        /*0054*/ 	.byte	0x04, 0x12
        /*0056*/ 	.short	(.L_15 - .L_14)
	.align		4
.L_14:
        /*0058*/ 	.word	index@(_Z24compute_human_likelihoodffffPfS_S_PiS0_S_S_ii)
        /*005c*/ 	.word	0x00000000


	//----- nvinfo : EIATTR_MIN_STACK_SIZE
	.align		4
.L_15:
        /*0060*/ 	.byte	0x04, 0x12
        /*0062*/ 	.short	(.L_17 - .L_16)
	.align		4
.L_16:
        /*0064*/ 	.word	index@(_Z16compute_RR_priorPfPiS_iiiS0_)
        /*0068*/ 	.word	0x00000000


	//----- nvinfo : EIATTR_MIN_STACK_SIZE
	.align		4
.L_17:
        /*006c*/ 	.byte	0x04, 0x12
        /*006e*/ 	.short	(.L_19 - .L_18)
	.align		4
.L_18:
        /*0070*/ 	.word	index@(_Z18compute_PCFG_priorPfPiS_ii)
        /*0074*/ 	.word	0x00000000
.L_19:


//--------------------- .nv.compat                --------------------------
	.section	.nv.compat,"",@"SHT_CUDA_COMPAT_INFO"
	.align	4
        /*0000*/ 	.byte	0x02, 0x09, 0x00, 0x00, 0x02, 0x02, 0x01, 0x00, 0x02, 0x05, 0x05, 0x00, 0x03, 0x07, 0x01, 0x01
        /*0010*/ 	.byte	0x02, 0x03, 0x00, 0x00, 0x02, 0x06, 0x01, 0x00, 0x04, 0x0b, 0x08, 0x00, 0x01, 0x00, 0x00, 0x00
        /*0020*/ 	.byte	0x00, 0x00, 0x00, 0x00


//--------------------- .nv.info._Z24compute_human_likelihoodffffPfS_S_PiS0_S_S_ii --------------------------
	.section	.nv.info._Z24compute_human_likelihoodffffPfS_S_PiS0_S_S_ii,"",@"SHT_CUDA_INFO"
	.sectionflags	@""
	.align	4


	//----- nvinfo : EIATTR_CUDA_API_VERSION
	.align		4
        /*0000*/ 	.byte	0x04, 0x37
        /*0002*/ 	.short	(.L_21 - .L_20)
.L_20:
        /*0004*/ 	.word	0x00000082


	//----- nvinfo : EIATTR_KPARAM_INFO
	.align		4
.L_21:
        /*0008*/ 	.byte	0x04, 0x17
        /*000a*/ 	.short	(.L_23 - .L_22)
.L_22:
        /*000c*/ 	.word	0x00000000
        /*0010*/ 	.short	0x000c
        /*0012*/ 	.short	0x004c
        /*0014*/ 	.byte	0x00, 0xf0, 0x11, 0x00


	//----- nvinfo : EIATTR_KPARAM_INFO
	.align		4
.L_23:
        /*0018*/ 	.byte	0x04, 0x17
        /*001a*/ 	.short	(.L_25 - .L_24)
.L_24:
        /*001c*/ 	.word	0x00000000
        /*0020*/ 	.short	0x000b
        /*0022*/ 	.short	0x0048
        /*0024*/ 	.byte	0x00, 0xf0, 0x11, 0x00


	//----- nvinfo : EIATTR_KPARAM_INFO
	.align		4
.L_25:
        /*0028*/ 	.byte	0x04, 0x17
        /*002a*/ 	.short	(.L_27 - .L_26)
.L_26:
        /*002c*/ 	.word	0x00000000
        /*0030*/ 	.short	0x000a
        /*0032*/ 	.short	0x0040
        /*0034*/ 	.byte	0x00, 0xf5, 0x21, 0x00


	//----- nvinfo : EIATTR_KPARAM_INFO
	.align		4
.L_27:
        /*0038*/ 	.byte	0x04, 0x17
        /*003a*/ 	.short	(.L_29 - .L_28)
.L_28:
        /*003c*/ 	.word	0x00000000
        /*0040*/ 	.short	0x0009
        /*0042*/ 	.short	0x0038
        /*0044*/ 	.byte	0x00, 0xf5, 0x21, 0x00


	//----- nvinfo : EIATTR_KPARAM_INFO
	.align		4
.L_29:
        /*0048*/ 	.byte	0x04, 0x17
        /*004a*/ 	.short	(.L_31 - .L_30)
.L_30:
        /*004c*/ 	.word	0x00000000
        /*0050*/ 	.short	0x0008
        /*0052*/ 	.short	0x0030
        /*0054*/ 	.byte	0x00, 0xf5, 0x21, 0x00


	//----- nvinfo : EIATTR_KPARAM_INFO
	.align		4
.L_31:
        /*0058*/ 	.byte	0x04, 0x17
        /*005a*/ 	.short	(.L_33 - .L_32)
.L_32:
        /*005c*/ 	.word	0x00000000
        /*0060*/ 	.short	0x0007
        /*0062*/ 	.short	0x0028
        /*0064*/ 	.byte	0x00, 0xf5, 0x21, 0x00


	//----- nvinfo : EIATTR_KPARAM_INFO
	.align		4
.L_33:
        /*0068*/ 	.byte	0x04, 0x17
        /*006a*/ 	.short	(.L_35 - .L_34)
.L_34:
        /*006c*/ 	.word	0x00000000
        /*0070*/ 	.short	0x0006
        /*0072*/ 	.short	0x0020
        /*0074*/ 	.byte	0x00, 0xf5, 0x21, 0x00


	//----- nvinfo : EIATTR_KPARAM_INFO
	.align		4
.L_35:
        /*0078*/ 	.byte	0x04, 0x17
        /*007a*/ 	.short	(.L_37 - .L_36)
.L_36:
        /*007c*/ 	.word	0x00000000
        /*0080*/ 	.short	0x0005
        /*0082*/ 	.short	0x0018
        /*0084*/ 	.byte	0x00, 0xf5, 0x21, 0x00


	//----- nvinfo : EIATTR_KPARAM_INFO
	.align		4
.L_37:
        /*0088*/ 	.byte	0x04, 0x17
        /*008a*/ 	.short	(.L_39 - .L_38)
.L_38:
        /*008c*/ 	.word	0x00000000
        /*0090*/ 	.short	0x0004
        /*0092*/ 	.short	0x0010
        /*0094*/ 	.byte	0x00, 0xf5, 0x21, 0x00


	//----- nvinfo : EIATTR_KPARAM_INFO
	.align		4
.L_39:
        /*0098*/ 	.byte	0x04, 0x17
        /*009a*/ 	.short	(.L_41 - .L_40)
.L_40:
        /*009c*/ 	.word	0x00000000
        /*00a0*/ 	.short	0x0003
        /*00a2*/ 	.short	0x000c
        /*00a4*/ 	.byte	0x00, 0xf0, 0x11, 0x00


	//----- nvinfo : EIATTR_KPARAM_INFO
	.align		4
.L_41:
        /*00a8*/ 	.byte	0x04, 0x17
        /*00aa*/ 	.short	(.L_43 - .L_42)
.L_42:
        /*00ac*/ 	.word	0x00000000
        /*00b0*/ 	.short	0x0002
        /*00b2*/ 	.short	0x0008
        /*00b4*/ 	.byte	0x00, 0xf0, 0x11, 0x00


	//----- nvinfo : EIATTR_KPARAM_INFO
	.align		4
.L_43:
        /*00b8*/ 	.byte	0x04, 0x17
        /*00ba*/ 	.short	(.L_45 - .L_44)
.L_44:
        /*00bc*/ 	.word	0x00000000
        /*00c0*/ 	.short	0x0001
        /*00c2*/ 	.short	0x0004
        /*00c4*/ 	.byte	0x00, 0xf0, 0x11, 0x00


	//----- nvinfo : EIATTR_KPARAM_INFO
	.align		4
.L_45:
        /*00c8*/ 	.byte	0x04, 0x17
        /*00ca*/ 	.short	(.L_47 - .L_46)
.L_46:
        /*00cc*/ 	.word	0x00000000
        /*00d0*/ 	.short	0x0000
        /*00d2*/ 	.short	0x0000
        /*00d4*/ 	.byte	0x00, 0xf0, 0x11, 0x00


	//----- nvinfo : EIATTR_SPARSE_MMA_MASK
	.align		4
.L_47:
        /*00d8*/ 	.byte	0x03, 0x50
        /*00da*/ 	.short	0x0000


	//----- nvinfo : EIATTR_MAXREG_COUNT
	.align		4
        /*00dc*/ 	.byte	0x03, 0x1b
        /*00de*/ 	.short	0x00ff


	//----- nvinfo : EIATTR_MERCURY_ISA_VERSION
	.align		4
        /*00e0*/ 	.byte	0x03, 0x5f
        /*00e2*/ 	.short	0x0101


	//----- nvinfo : EIATTR_VRC_CTA_INIT_COUNT
	.align		4
        /*00e4*/ 	.byte	0x02, 0x4a
	.zero		1
	.zero		1


	//----- nvinfo : EIATTR_EXIT_INSTR_OFFSETS
	.align		4
        /*00e8*/ 	.byte	0x04, 0x1c
        /*00ea*/ 	.short	(.L_49 - .L_48)


	//   ....[0]....
.L_48:
        /*00ec*/ 	.word	0x00000070


	//   ....[1]....
        /*00f0*/ 	.word	0x0000a3a0


	//----- nvinfo : EIATTR_CRS_STACK_SIZE
	.align		4
.L_49:
        /*00f4*/ 	.byte	0x04, 0x1e
        /*00f6*/ 	.short	(.L_51 - .L_50)
.L_50:
        /*00f8*/ 	.word	0x00000000


	//----- nvinfo : EIATTR_CBANK_PARAM_SIZE
	.align		4
.L_51:
        /*00fc*/ 	.byte	0x03, 0x19
        /*00fe*/ 	.short	0x0050


	//----- nvinfo : EIATTR_PARAM_CBANK
	.align		4
        /*0100*/ 	.byte	0x04, 0x0a
        /*0102*/ 	.short	(.L_53 - .L_52)
	.align		4
.L_52:
        /*0104*/ 	.word	index@(.nv.constant0._Z24compute_human_likelihoodffffPfS_S_PiS0_S_S_ii)
        /*0108*/ 	.short	0x0380
        /*010a*/ 	.short	0x0050


	//----- nvinfo : EIATTR_SW_WAR
	.align		4
.L_53:
        /*010c*/ 	.byte	0x04, 0x36
        /*010e*/ 	.short	(.L_55 - .L_54)
.L_54:
        /*0110*/ 	.word	0x00000008
.L_55:


//--------------------- .nv.info._Z16compute_RR_priorPfPiS_iiiS0_ --------------------------
	.section	.nv.info._Z16compute_RR_priorPfPiS_iiiS0_,"",@"SHT_CUDA_INFO"
	.sectionflags	@""
	.align	4


	//----- nvinfo : EIATTR_CUDA_API_VERSION
	.align		4
        /*0000*/ 	.byte	0x04, 0x37
        /*0002*/ 	.short	(.L_57 - .L_56)
.L_56:
        /*0004*/ 	.word	0x00000082


	//----- nvinfo : EIATTR_KPARAM_INFO
	.align		4
.L_57:
        /*0008*/ 	.byte	0x04, 0x17
        /*000a*/ 	.short	(.L_59 - .L_58)
.L_58:
        /*000c*/ 	.word	0x00000000
        /*0010*/ 	.short	0x0006
        /*0012*/ 	.short	0x0028
        /*0014*/ 	.byte	0x00, 0xf5, 0x21, 0x00


	//----- nvinfo : EIATTR_KPARAM_INFO
	.align		4
.L_59:
        /*0018*/ 	.byte	0x04, 0x17
        /*001a*/ 	.short	(.L_61 - .L_60)
.L_60:
        /*001c*/ 	.word	0x00000000
        /*0020*/ 	.short	0x0005
        /*0022*/ 	.short	0x0020
        /*0024*/ 	.byte	0x00, 0xf0, 0x11, 0x00


	//----- nvinfo : EIATTR_KPARAM_INFO
	.align		4
.L_61:
        /*0028*/ 	.byte	0x04, 0x17
        /*002a*/ 	.short	(.L_63 - .L_62)
.L_62:
        /*002c*/ 	.word	0x00000000
        /*0030*/ 	.short	0x0004
        /*0032*/ 	.short	0x001c
        /*0034*/ 	.byte	0x00, 0xf0, 0x11, 0x00


	//----- nvinfo : EIATTR_KPARAM_INFO
	.align		4
.L_63:
        /*0038*/ 	.byte	0x04, 0x17
        /*003a*/ 	.short	(.L_65 - .L_64)
.L_64:
        /*003c*/ 	.word	0x00000000
        /*0040*/ 	.short	0x0003
        /*0042*/ 	.short	0x0018
        /*0044*/ 	.byte	0x00, 0xf0, 0x11, 0x00


	//----- nvinfo : EIATTR_KPARAM_INFO
	.align		4
.L_65:
        /*0048*/ 	.byte	0x04, 0x17
        /*004a*/ 	.short	(.L_67 - .L_66)
.L_66:
        /*004c*/ 	.word	0x00000000
        /*0050*/ 	.short	0x0002
        /*0052*/ 	.short	0x0010
        /*0054*/ 	.byte	0x00, 0xf5, 0x21, 0x00


	//----- nvinfo : EIATTR_KPARAM_INFO
	.align		4
.L_67:
        /*0058*/ 	.byte	0x04, 0x17
        /*005a*/ 	.short	(.L_69 - .L_68)
.L_68:
        /*005c*/ 	.word	0x00000000
        /*0060*/ 	.short	0x0001
        /*0062*/ 	.short	0x0008
        /*0064*/ 	.byte	0x00, 0xf5, 0x21, 0x00


	//----- nvinfo : EIATTR_KPARAM_INFO
	.align		4
.L_69:
        /*0068*/ 	.byte	0x04, 0x17
        /*006a*/ 	.short	(.L_71 - .L_70)
.L_70:
        /*006c*/ 	.word	0x00000000
        /*0070*/ 	.short	0x0000
        /*0072*/ 	.short	0x0000
        /*0074*/ 	.byte	0x00, 0xf5, 0x21, 0x00


	//----- nvinfo : EIATTR_SPARSE_MMA_MASK
	.align		4
.L_71:
        /*0078*/ 	.byte	0x03, 0x50
        /*007a*/ 	.short	0x0000


	//----- nvinfo : EIATTR_MAXREG_COUNT
	.align		4
        /*007c*/ 	.byte	0x03, 0x1b
        /*007e*/ 	.short	0x00ff


	//----- nvinfo : EIATTR_MERCURY_ISA_VERSION
	.align		4
        /*0080*/ 	.byte	0x03, 0x5f
        /*0082*/ 	.short	0x0101


	//----- nvinfo : EIATTR_VRC_CTA_INIT_COUNT
	.align		4
        /*0084*/ 	.byte	0x02, 0x4a
	.zero		1
	.zero		1


	//----- nvinfo : EIATTR_EXIT_INSTR_OFFSETS
	.align		4
        /*0088*/ 	.byte	0x04, 0x1c
        /*008a*/ 	.short	(.L_73 - .L_72)


	//   ....[0]....
.L_72:
        /*008c*/ 	.word	0x00000070


	//   ....[1]....
        /*0090*/ 	.word	0x000037b0


	//----- nvinfo : EIATTR_CRS_STACK_SIZE
	.align		4
.L_73:
        /*0094*/ 	.byte	0x04, 0x1e
        /*0096*/ 	.short	(.L_75 - .L_74)
.L_74:
        /*0098*/ 	.word	0x00000000


	//----- nvinfo : EIATTR_CBANK_PARAM_SIZE
	.align		4
.L_75:
        /*009c*/ 	.byte	0x03, 0x19
        /*009e*/ 	.short	0x0030


	//----- nvinfo : EIATTR_PARAM_CBANK
	.align		4
        /*00a0*/ 	.byte	0x04, 0x0a
        /*00a2*/ 	.short	(.L_77 - .L_76)
	.align		4
.L_76:
        /*00a4*/ 	.word	index@(.nv.constant0._Z16compute_RR_priorPfPiS_iiiS0_)
        /*00a8*/ 	.short	0x0380
        /*00aa*/ 	.short	0x0030


	//----- nvinfo : EIATTR_SW_WAR
	.align		4
.L_77:
        /*00ac*/ 	.byte	0x04, 0x36
        /*00ae*/ 	.short	(.L_79 - .L_78)
.L_78:
        /*00b0*/ 	.word	0x00000008
.L_79:


//--------------------- .nv.info._Z18compute_PCFG_priorPfPiS_ii --------------------------
	.section	.nv.info._Z18compute_PCFG_priorPfPiS_ii,"",@"SHT_CUDA_INFO"
	.sectionflags	@""
	.align	4


	//----- nvinfo : EIATTR_CUDA_API_VERSION
	.align		4
        /*0000*/ 	.byte	0x04, 0x37
        /*0002*/ 	.short	(.L_81 - .L_80)
.L_80:
        /*0004*/ 	.word	0x00000082


	//----- nvinfo : EIATTR_KPARAM_INFO
	.align		4
.L_81:
        /*0008*/ 	.byte	0x04, 0x17
        /*000a*/ 	.short	(.L_83 - .L_82)
.L_82:
        /*000c*/ 	.word	0x00000000
        /*0010*/ 	.short	0x0004
        /*0012*/ 	.short	0x001c
        /*0014*/ 	.byte	0x00, 0xf0, 0x11, 0x00


	//----- nvinfo : EIATTR_KPARAM_INFO
	.align		4
.L_83:
        /*0018*/ 	.byte	0x04, 0x17
        /*001a*/ 	.short	(.L_85 - .L_84)
.L_84:
        /*001c*/ 	.word	0x00000000
        /*0020*/ 	.short	0x0003
        /*0022*/ 	.short	0x0018
        /*0024*/ 	.byte	0x00, 0xf0, 0x11, 0x00


	//----- nvinfo : EIATTR_KPARAM_INFO
	.align		4
.L_85:
        /*0028*/ 	.byte	0x04, 0x17
        /*002a*/ 	.short	(.L_87 - .L_86)
.L_86:
        /*002c*/ 	.word	0x00000000
        /*0030*/ 	.short	0x0002
        /*0032*/ 	.short	0x0010
        /*0034*/ 	.byte	0x00, 0xf5, 0x21, 0x00


	//----- nvinfo : EIATTR_KPARAM_INFO
	.align		4
.L_87:
        /*0038*/ 	.byte	0x04, 0x17
        /*003a*/ 	.short	(.L_89 - .L_88)
.L_88:
        /*003c*/ 	.word	0x00000000
        /*0040*/ 	.short	0x0001
        /*0042*/ 	.short	0x0008
        /*0044*/ 	.byte	0x00, 0xf5, 0x21, 0x00


	//----- nvinfo : EIATTR_KPARAM_INFO
	.align		4
.L_89:
        /*0048*/ 	.byte	0x04, 0x17
        /*004a*/ 	.short	(.L_91 - .L_90)
.L_90:
        /*004c*/ 	.word	0x00000000
        /*0050*/ 	.short	0x0000
        /*0052*/ 	.short	0x0000
        /*0054*/ 	.byte	0x00, 0xf5, 0x21, 0x00


	//----- nvinfo : EIATTR_SPARSE_MMA_MASK
	.align		4
.L_91:
        /*0058*/ 	.byte	0x03, 0x50
        /*005a*/ 	.short	0x0000


	//----- nvinfo : EIATTR_MAXREG_COUNT
	.align		4
        /*005c*/ 	.byte	0x03, 0x1b
        /*005e*/ 	.short	0x00ff


	//----- nvinfo : EIATTR_MERCURY_ISA_VERSION
	.align		4
        /*0060*/ 	.byte	0x03, 0x5f
        /*0062*/ 	.short	0x0101


	//----- nvinfo : EIATTR_VRC_CTA_INIT_COUNT
	.align		4
        /*0064*/ 	.byte	0x02, 0x4a
	.zero		1
	.zero		1


	//----- nvinfo : EIATTR_EXIT_INSTR_OFFSETS
	.align		4
        /*0068*/ 	.byte	0x04, 0x1c
        /*006a*/ 	.short	(.L_93 - .L_92)


	//   ....[0]....
.L_92:
        /*006c*/ 	.word	0x00000070


	//   ....[1]....
        /*0070*/ 	.word	0x00001080


	//----- nvinfo : EIATTR_CBANK_PARAM_SIZE
	.align		4
.L_93:
        /*0074*/ 	.byte	0x03, 0x19
        /*0076*/ 	.short	0x0020


	//----- nvinfo : EIATTR_PARAM_CBANK
	.align		4
        /*0078*/ 	.byte	0x04, 0x0a
        /*007a*/ 	.short	(.L_95 - .L_94)
	.align		4
.L_94:
        /*007c*/ 	.word	index@(.nv.constant0._Z18compute_PCFG_priorPfPiS_ii)
        /*0080*/ 	.short	0x0380
        /*0082*/ 	.short	0x0020


	//----- nvinfo : EIATTR_SW_WAR
	.align		4
.L_95:
        /*0084*/ 	.byte	0x04, 0x36
        /*0086*/ 	.short	(.L_97 - .L_96)
.L_96:
        /*0088*/ 	.word	0x00000008
.L_97:


//--------------------- .nv.callgraph             --------------------------
	.section	.nv.callgraph,"",@"SHT_CUDA_CALLGRAPH"
	.align	4
	.sectionentsize	8
	.align		4
        /*0000*/ 	.word	0x00000000
	.align		4
        /*0004*/ 	.word	0xffffffff
	.align		4
        /*0008*/ 	.word	0x00000000
	.align		4
        /*000c*/ 	.word	0xfffffffe
	.align		4
        /*0010*/ 	.word	0x00000000
	.align		4
        /*0014*/ 	.word	0xfffffffd
	.align		4
        /*0018*/ 	.word	0x00000000
	.align		4
        /*001c*/ 	.word	0xfffffffc


//--------------------- .text._Z24compute_human_likelihoodffffPfS_S_PiS0_S_S_ii --------------------------
	.section	.text._Z24compute_human_likelihoodffffPfS_S_PiS0_S_S_ii,"ax",@progbits
	.align	128
        .global         _Z24compute_human_likelihoodffffPfS_S_PiS0_S_S_ii
        .type           _Z24compute_human_likelihoodffffPfS_S_PiS0_S_S_ii,@function
        .size           _Z24compute_human_likelihoodffffPfS_S_PiS0_S_S_ii,(.L_x_188 - _Z24compute_human_likelihoodffffPfS_S_PiS0_S_S_ii)
        .other          _Z24compute_human_likelihoodffffPfS_S_PiS0_S_S_ii,@"STO_CUDA_ENTRY STV_DEFAULT"
_Z24compute_human_likelihoodffffPfS_S_PiS0_S_S_ii:
.text._Z24compute_human_likelihoodffffPfS_S_PiS0_S_S_ii:
[----:B------:R-:W-:Y:S01]  /*0000*/  LDC R1, c[0x0][0x37c] ;  /* 0x0000df00ff017b82 */ /* 0x000fe20000000800 */
[----:B------:R-:W0:Y:S07]  /*0010*/  S2R R3, SR_TID.X ;  /* 0x0000000000037919 */ /* 0x000e2e0000002100 */
[----:B------:R-:W0:Y:S01]  /*0020*/  S2UR UR4, SR_CTAID.X ;  /* 0x00000000000479c3 */ /* 0x000e220000002500 */
[----:B------:R-:W1:Y:S07]  /*0030*/  LDCU UR5, c[0x0][0x3cc] ;  /* 0x00007980ff0577ac */ /* 0x000e6e0008000800 */
[----:B------:R-:W0:Y:S02]  /*0040*/  LDC R4, c[0x0][0x360] ;  /* 0x0000d800ff047b82 */ /* 0x000e240000000800 */
[----:B0-----:R-:W-:-:S05]  /*0050*/  IMAD R4, R4, UR4, R3 ;  /* 0x0000000404047c24 */ /* 0x001fca000f8e0203 */
[----:B-1----:R-:W-:-:S13]  /*0060*/  ISETP.GE.AND P0, PT, R4, UR5, PT ;  /* 0x0000000504007c0c */ /* 0x002fda000bf06270 */
[----:B------:R-:W-:Y:S05]  /*0070*/  @P0 EXIT ;  /* 0x000000000000094d */ /* 0x000fea0003800000 */
[----:B------:R-:W0:Y:S01]  /*0080*/  LDCU UR6, c[0x0][0x3c8] ;  /* 0x00007900ff0677ac */ /* 0x000e220008000800 */
[----:B------:R-:W-:Y:S01]  /*0090*/  HFMA2 R2, -RZ, RZ, 0, 0 ;  /* 0x00000000ff027431 */ /* 0x000fe200000001ff */
[----:B------:R-:W-:Y:S01]  /*00a0*/  MOV R3, 0xfff00000 ;  /* 0xfff0000000037802 */ /* 0x000fe20000000f00 */
[----:B------:R-:W1:Y:S01]  /*00b0*/  LDCU.64 UR12, c[0x0][0x358] ;  /* 0x00006b00ff0c77ac */ /* 0x000e620008000a00 */
[----:B0-----:R-:W-:-:S09]  /*00c0*/  UISETP.GE.AND UP0, UPT, UR6, 0x1, UPT ;  /* 0x000000010600788c */ /* 0x001fd2000bf06270 */
[----:B-1----:R-:W-:Y:S05]  /*00d0*/  BRA.U !UP0, `(.L_x_0) ;  /* 0x0000002d08907547 */ /* 0x002fea000b800000 */
[----:B------:R-:W0:Y:S01]  /*00e0*/  LDCU.64 UR8, c[0x0][0x3c0] ;  /* 0x00007800ff0877ac */ /* 0x000e220008000a00 */
[----:B------:R-:W-:Y:S01]  /*00f0*/  MOV R6, RZ ;  /* 0x000000ff00067202 */ /* 0x000fe20000000f00 */
[----:B------:R-:W-:Y:S01]  /*0100*/  UIADD3 UR14, UPT, UPT, UR6, -0x1, URZ ;  /* 0xffffffff060e7890 */ /* 0x000fe2000fffe0ff */
[----:B------:R-:W-:Y:S01]  /*0110*/  UMOV UR4, 0x20 ;  /* 0x0000002000047882 */ /* 0x000fe20000000000 */
[----:B------:R-:W-:Y:S02]  /*0120*/  UMOV UR5, 0x0 ;  /* 0x0000000000057882 */ /* 0x000fe40000000000 */
[----:B------:R-:W-:Y:S02]  /*0130*/  UISETP.GE.U32.AND UP0, UPT, UR14, 0xf, UPT ;  /* 0x0000000f0e00788c */ /* 0x000fe4000bf06070 */
[----:B------:R-:W-:Y:S02]  /*0140*/  ULOP3.LUT UR15, UR6, 0xf, URZ, 0xc0, !UPT ;  /* 0x0000000f060f7892 */ /* 0x000fe4000f8ec0ff */
[----:B0-----:R-:W-:-:S05]  /*0150*/  UIMAD.WIDE.U32 UR4, UR8, 0x1, UR4 ;  /* 0x00000001080478a5 */ /* 0x001fca000f8e0004 */
[----:B------:R-:W-:Y:S07]  /*0160*/  BRA.U !UP0, `(.L_x_1) ;  /* 0x0000001108547547 */ /* 0x000fee000b800000 */
[----:B------:R-:W0:Y:S01]  /*0170*/  LDCU.64 UR10, c[0x0][0x390] ;  /* 0x00007200ff0a77ac */ /* 0x000e220008000a00 */
[----:B------:R-:W1:Y:S01]  /*0180*/  LDC R5, c[0x0][0x388] ;  /* 0x0000e200ff057b82 */ /* 0x000e620000000800 */
[----:B------:R-:W-:Y:S01]  /*0190*/  MOV R2, UR4 ;  /* 0x0000000400027c02 */ /* 0x000fe20008000f00 */
[----:B------:R-:W-:Y:S02]  /*01a0*/  UIADD3 UR7, UPT, UPT, UR5, UR9, URZ ;  /* 0x0000000905077290 */ /* 0x000fe4000fffe0ff */
[----:B------:R-:W-:Y:S01]  /*01b0*/  MOV R3, UR5 ;  /* 0x0000000500037c02 */ /* 0x000fe20008000f00 */
[----:B------:R-:W-:Y:S01]  /*01c0*/  ULOP3.LUT UR6, UR6, 0x7ffffff0, URZ, 0xc0, !UPT ;  /* 0x7ffffff006067892 */ /* 0x000fe2000f8ec0ff */
[----:B------:R-:W-:Y:S02]  /*01d0*/  MOV R12, R2 ;  /* 0x00000002000c7202 */ /* 0x000fe40000000f00 */
[----:B------:R-:W-:Y:S01]  /*01e0*/  MOV R13, UR7 ;  /* 0x00000007000d7c02 */ /* 0x000fe20008000f00 */
[----:B------:R-:W-:-:S02]  /*01f0*/  UIADD3 UR5, UPT, UPT, -UR6, URZ, URZ ;  /* 0x000000ff06057290 */ /* 0x000fc4000fffe1ff */
[----:B------:R-:W-:Y:S01]  /*0200*/  MOV R6, UR6 ;  /* 0x0000000600067c02 */ /* 0x000fe20008000f00 */
[----:B0-----:R-:W-:-:S04]  /*0210*/  UIADD3 UR8, UP0, UPT, UR10, 0x20, URZ ;  /* 0x000000200a087890 */ /* 0x001fc8000ff1e0ff */
[----:B------:R-:W-:Y:S02]  /*0220*/  UIADD3.X UR4, UPT, UPT, URZ, UR11, URZ, UP0, !UPT ;  /* 0x0000000bff047290 */ /* 0x000fe400087fe4ff */
[----:B------:R-:W-:-:S04]  /*0230*/  MOV R10, UR8 ;  /* 0x00000008000a7c02 */ /* 0x000fc80008000f00 */
[----:B------:R-:W-:-:S07]  /*0240*/  MOV R11, UR4 ;  /* 0x00000004000b7c02 */ /* 0x000fce0008000f00 */
.L_x_18:
[----:B------:R-:W2:Y:S01]  /*0250*/  LDG.E R3, desc[UR12][R10.64+-0x20] ;  /* 0xffffe00c0a037981 */ /* 0x000ea2000c1e1900 */
[----:B-1----:R-:W0:Y:S01]  /*0260*/  MUFU.RCP R0, R5 ;  /* 0x0000000500007308 */ /* 0x002e220000001000 */
[----:B------:R-:W-:Y:S02]  /*0270*/  MOV R8, R12 ;  /* 0x0000000c00087202 */ /* 0x000fe40000000f00 */
[----:B------:R-:W-:Y:S01]  /*0280*/  MOV R9, R13 ;  /* 0x0000000d00097202 */ /* 0x000fe20000000f00 */
[----:B0-----:R-:W-:-:S04]  /*0290*/  FFMA R7, R0, -R5, 1 ;  /* 0x3f80000000077423 */ /* 0x001fc80000000805 */
[----:B------:R-:W-:Y:S01]  /*02a0*/  FFMA R0, R0, R7, R0 ;  /* 0x0000000700007223 */ /* 0x000fe20000000000 */
[----:B--2---:R-:W0:Y:S03]  /*02b0*/  FCHK P0, R3, R5 ;  /* 0x0000000503007302 */ /* 0x004e260000000000 */
[----:B------:R-:W-:-:S04]  /*02c0*/  FFMA R2, R3, R0, RZ ;  /* 0x0000000003027223 */ /* 0x000fc800000000ff */
[----:B------:R-:W-:-:S04]  /*02d0*/  FFMA R7, R2, -R5, R3 ;  /* 0x8000000502077223 */ /* 0x000fc80000000003 */
[----:B------:R-:W-:Y:S01]  /*02e0*/  FFMA R7, R0, R7, R2 ;  /* 0x0000000700077223 */ /* 0x000fe20000000002 */
[----:B0-----:R-:W-:Y:S06]  /*02f0*/  @!P0 BRA `(.L_x_2) ;  /* 0x0000000000148947 */ /* 0x001fec0003800000 */
[----:B------:R-:W0:Y:S01]  /*0300*/  LDCU UR4, c[0x0][0x388] ;  /* 0x00007100ff0477ac */ /* 0x000e220008000800 */
[----:B------:R-:W-:Y:S02]  /*0310*/  MOV R2, 0x340 ;  /* 0x0000034000027802 */ /* 0x000fe40000000f00 */
[----:B0-----:R-:W-:-:S07]  /*0320*/  MOV R0, UR4 ;  /* 0x0000000400007c02 */ /* 0x001fce0008000f00 */
[----:B------:R-:W-:Y:S05]  /*0330*/  CALL.REL.NOINC `($__internal_0_$__cuda_sm3x_div_rn_noftz_f32_slowpath) ;  /* 0x000000a0001c7944 */ /* 0x000fea0003c00000 */
[----:B------:R-:W-:-:S07]  /*0340*/  MOV R7, R0 ;  /* 0x0000000000077202 */ /* 0x000fce0000000f00 */
.L_x_2:
[----:B------:R0:W-:Y:S04]  /*0350*/  STG.E desc[UR12][R8.64+-0x20], R7 ;  /* 0xffffe00708007986 */ /* 0x0001e8000c10190c */
[----:B------:R-:W2:Y:S01]  /*0360*/  LDG.E R13, desc[UR12][R10.64+-0x1c] ;  /* 0xffffe40c0a0d7981 */ /* 0x000ea2000c1e1900 */
[----:B------:R-:W1:Y:S02]  /*0370*/  MUFU.RCP R0, R5 ;  /* 0x0000000500007308 */ /* 0x000e640000001000 */
[----:B-1----:R-:W-:-:S04]  /*0380*/  FFMA R3, R0, -R5, 1 ;  /* 0x3f80000000037423 */ /* 0x002fc80000000805 */
[----:B------:R-:W-:Y:S02]  /*0390*/  FFMA R0, R0, R3, R0 ;  /* 0x0000000300007223 */ /* 0x000fe40000000000 */
[----:B--2---:R-:W1:Y:S02]  /*03a0*/  FCHK P0, R13, R5 ;  /* 0x000000050d007302 */ /* 0x004e640000000000 */
[----:B------:R-:W-:-:S04]  /*03b0*/  FFMA R2, R0, R13, RZ ;  /* 0x0000000d00027223 */ /* 0x000fc800000000ff */
[----:B------:R-:W-:-:S04]  /*03c0*/  FFMA R3, R2, -R5, R13 ;  /* 0x8000000502037223 */ /* 0x000fc8000000000d */
[----:B------:R-:W-:Y:S01]  /*03d0*/  FFMA R3, R0, R3, R2 ;  /* 0x0000000300037223 */ /* 0x000fe20000000002 */
[----:B01----:R-:W-:Y:S06]  /*03e0*/  @!P0 BRA `(.L_x_3) ;  /* 0x0000000000188947 */ /* 0x003fec0003800000 */
[----:B------:R-:W0:Y:S01]  /*03f0*/  LDCU UR4, c[0x0][0x388] ;  /* 0x00007100ff0477ac */ /* 0x000e220008000800 */
[----:B------:R-:W-:Y:S02]  /*0400*/  MOV R3, R13 ;  /* 0x0000000d00037202 */ /* 0x000fe40000000f00 */
[----:B------:R-:W-:Y:S02]  /*0410*/  MOV R2, 0x440 ;  /* 0x0000044000027802 */ /* 0x000fe40000000f00 */
[----:B0-----:R-:W-:-:S07]  /*0420*/  MOV R0, UR4 ;  /* 0x0000000400007c02 */ /* 0x001fce0008000f00 */
[----:B------:R-:W-:Y:S05]  /*0430*/  CALL.REL.NOINC `($__internal_0_$__cuda_sm3x_div_rn_noftz_f32_slowpath) ;  /* 0x0000009c00dc7944 */ /* 0x000fea0003c00000 */
[----:B------:R-:W-:-:S07]  /*0440*/  MOV R3, R0 ;  /* 0x0000000000037202 */ /* 0x000fce0000000f00 */
.L_x_3:
        /* <DEDUP_REMOVED lines=16> */
.L_x_4:
        /* <DEDUP_REMOVED lines=16> */
.L_x_5:
        /* <DEDUP_REMOVED lines=16> */
.L_x_6:
        /* <DEDUP_REMOVED lines=16> */
.L_x_7:
        /* <DEDUP_REMOVED lines=16> */
.L_x_8:
        /* <DEDUP_REMOVED lines=16> */
.L_x_9:
        /* <DEDUP_REMOVED lines=16> */
.L_x_10:
        /* <DEDUP_REMOVED lines=16> */
.L_x_11:
        /* <DEDUP_REMOVED lines=16> */
.L_x_12:
        /* <DEDUP_REMOVED lines=16> */
.L_x_13:
        /* <DEDUP_REMOVED lines=16> */
.L_x_14:
        /* <DEDUP_REMOVED lines=16> */
.L_x_15:
        /* <DEDUP_REMOVED lines=16> */
.L_x_16:
        /* <DEDUP_REMOVED lines=15> */
.L_x_17:
[----:B------:R0:W-:Y:S01]  /*1240*/  STG.E desc[UR12][R8.64+0x1c], R0 ;  /* 0x00001c0008007986 */ /* 0x0001e2000c10190c */
[----:B------:R-:W-:Y:S01]  /*1250*/  UIADD3 UR5, UPT, UPT, UR5, 0x10, URZ ;  /* 0x0000001005057890 */ /* 0x000fe2000fffe0ff */
[----:B------:R-:W-:Y:S02]  /*1260*/  IADD3 R10, P0, PT, R10, 0x40, RZ ;  /* 0x000000400a0a7810 */ /* 0x000fe40007f1e0ff */
[----:B------:R-:W-:Y:S01]  /*1270*/  IADD3 R12, P1, PT, R8, 0x40, RZ ;  /* 0x00000040080c7810 */ /* 0x000fe20007f3e0ff */
[----:B------:R-:W-:Y:S01]  /*1280*/  UISETP.NE.AND UP0, UPT, UR5, URZ, UPT ;  /* 0x000000ff0500728c */ /* 0x000fe2000bf05270 */
[----:B------:R-:W-:Y:S02]  /*1290*/  IADD3.X R11, PT, PT, RZ, R11, RZ, P0, !PT ;  /* 0x0000000bff0b7210 */ /* 0x000fe400007fe4ff */
[----:B------:R-:W-:-:S06]  /*12a0*/  IADD3.X R13, PT, PT, RZ, R9, RZ, P1, !PT ;  /* 0x00000009ff0d7210 */ /* 0x000fcc0000ffe4ff */
[----:B0-----:R-:W-:Y:S05]  /*12b0*/  BRA.U UP0, `(.L_x_18) ;  /* 0xffffffed00e47547 */ /* 0x001fea000b83ffff */
.L_x_1:
[----:B------:R-:W-:-:S09]  /*12c0*/  UISETP.NE.AND UP0, UPT, UR15, URZ, UPT ;  /* 0x000000ff0f00728c */ /* 0x000fd2000bf05270 */
[----:B------:R-:W-:Y:S05]  /*12d0*/  BRA.U !UP0, `(.L_x_19) ;  /* 0x0000001108007547 */ /* 0x000fea000b800000 */
[----:B------:R-:W0:Y:S01]  /*12e0*/  LDCU UR4, c[0x0][0x3c8] ;  /* 0x00007900ff0477ac */ /* 0x000e220008000800 */
[----:B------:R-:W-:Y:S02]  /*12f0*/  UISETP.GE.U32.AND UP0, UPT, UR15, 0x8, UPT ;  /* 0x000000080f00788c */ /* 0x000fe4000bf06070 */
[----:B0-----:R-:W-:-:S07]  /*1300*/  ULOP3.LUT UR4, UR4, 0x7, URZ, 0xc0, !UPT ;  /* 0x0000000704047892 */ /* 0x001fce000f8ec0ff */
[----:B------:R-:W-:Y:S05]  /*1310*/  BRA.U !UP0, `(.L_x_20) ;  /* 0x0000000908307547 */ /* 0x000fea000b800000 */
[----:B------:R-:W0:Y:S08]  /*1320*/  LDC.64 R10, c[0x0][0x390] ;  /* 0x0000e400ff0a7b82 */ /* 0x000e300000000a00 */
[----:B------:R-:W1:Y:S01]  /*1330*/  LDC R5, c[0x0][0x388] ;  /* 0x0000e200ff057b82 */ /* 0x000e620000000800 */
[----:B0-----:R-:W-:-:S05]  /*1340*/  IMAD.WIDE.U32 R10, R6, 0x4, R10 ;  /* 0x00000004060a7825 */ /* 0x001fca00078e000a */
[----:B------:R-:W2:Y:S01]  /*1350*/  LDG.E R8, desc[UR12][R10.64] ;  /* 0x0000000c0a087981 */ /* 0x000ea2000c1e1900 */
[----:B-1----:R-:W0:Y:S02]  /*1360*/  MUFU.RCP R0, R5 ;  /* 0x0000000500007308 */ /* 0x002e240000001000 */
[----:B0-----:R-:W-:-:S04]  /*1370*/  FFMA R3, R0, -R5, 1 ;  /* 0x3f80000000037423 */ /* 0x001fc80000000805 */
[----:B------:R-:W-:Y:S02]  /*1380*/  FFMA R0, R0, R3, R0 ;  /* 0x0000000300007223 */ /* 0x000fe40000000000 */
[----:B--2---:R-:W0:Y:S02]  /*1390*/  FCHK P0, R8, R5 ;  /* 0x0000000508007302 */ /* 0x004e240000000000 */
[----:B------:R-:W-:-:S04]  /*13a0*/  FFMA R3, R0, R8, RZ ;  /* 0x0000000800037223 */ /* 0x000fc800000000ff */
[----:B------:R-:W-:-:S04]  /*13b0*/  FFMA R2, R3, -R5, R8 ;  /* 0x8000000503027223 */ /* 0x000fc80000000008 */
[----:B------:R-:W-:Y:S01]  /*13c0*/  FFMA R3, R0, R2, R3 ;  /* 0x0000000200037223 */ /* 0x000fe20000000003 */
[----:B0-----:R-:W-:Y:S06]  /*13d0*/  @!P0 BRA `(.L_x_21) ;  /* 0x0000000000188947 */ /* 0x001fec0003800000 */
[----:B------:R-:W0:Y:S01]  /*13e0*/  LDCU UR5, c[0x0][0x388] ;  /* 0x00007100ff0577ac */ /* 0x000e220008000800 */
[----:B------:R-:W-:Y:S02]  /*13f0*/  MOV R3, R8 ;  /* 0x0000000800037202 */ /* 0x000fe40000000f00 */
[----:B------:R-:W-:Y:S02]  /*1400*/  MOV R2, 0x1430 ;  /* 0x0000143000027802 */ /* 0x000fe40000000f00 */
[----:B0-----:R-:W-:-:S07]  /*1410*/  MOV R0, UR5 ;  /* 0x0000000500007c02 */ /* 0x001fce0008000f00 */
[----:B------:R-:W-:Y:S05]  /*1420*/  CALL.REL.NOINC `($__internal_0_$__cuda_sm3x_div_rn_noftz_f32_slowpath) ;  /* 0x0000008c00e07944 */ /* 0x000fea0003c00000 */
[----:B------:R-:W-:-:S07]  /*1430*/  MOV R3, R0 ;  /* 0x0000000000037202 */ /* 0x000fce0000000f00 */
.L_x_21:
[----:B------:R-:W0:Y:S08]  /*1440*/  LDC.64 R8, c[0x0][0x3c0] ;  /* 0x0000f000ff087b82 */ /* 0x000e300000000a00 */
[----:B------:R-:W1:Y:S01]  /*1450*/  LDC R7, c[0x0][0x388] ;  /* 0x0000e200ff077b82 */ /* 0x000e620000000800 */
[----:B0-----:R-:W-:-:S05]  /*1460*/  IMAD.WIDE.U32 R8, R6, 0x4, R8 ;  /* 0x0000000406087825 */ /* 0x001fca00078e0008 */
[----:B------:R0:W-:Y:S04]  /*1470*/  STG.E desc[UR12][R8.64], R3 ;  /* 0x0000000308007986 */ /* 0x0001e8000c10190c */
[----:B------:R-:W2:Y:S01]  /*1480*/  LDG.E R12, desc[UR12][R10.64+0x4] ;  /* 0x0000040c0a0c7981 */ /* 0x000ea2000c1e1900 */
[----:B-1----:R-:W1:Y:S02]  /*1490*/  MUFU.RCP R0, R7 ;  /* 0x0000000700007308 */ /* 0x002e640000001000 */
        /* <DEDUP_REMOVED lines=13> */
.L_x_22:
[----:B------:R0:W-:Y:S01]  /*1570*/  STG.E desc[UR12][R8.64+0x4], R5 ;  /* 0x0000040508007986 */ /* 0x0001e2000c10190c */
[----:B------:R-:W1:Y:S03]  /*1580*/  LDC R7, c[0x0][0x388] ;  /* 0x0000e200ff077b82 */ /* 0x000e660000000800 */
        /* <DEDUP_REMOVED lines=15> */
.L_x_23:
        /* <DEDUP_REMOVED lines=17> */
.L_x_24:
        /* <DEDUP_REMOVED lines=17> */
.L_x_25:
        /* <DEDUP_REMOVED lines=17> */
.L_x_26:
        /* <DEDUP_REMOVED lines=17> */
.L_x_27:
        /* <DEDUP_REMOVED lines=16> */
.L_x_28:
[----:B------:R0:W-:Y:S01]  /*1bc0*/  STG.E desc[UR12][R8.64+0x1c], R0 ;  /* 0x00001c0008007986 */ /* 0x0001e2000c10190c */
[----:B------:R-:W-:-:S07]  /*1bd0*/  IADD3 R6, PT, PT, R6, 0x8, RZ ;  /* 0x0000000806067810 */ /* 0x000fce0007ffe0ff */
.L_x_20:
[----:B------:R-:W-:-:S09]  /*1be0*/  UISETP.NE.AND UP0, UPT, UR4, URZ, UPT ;  /* 0x000000ff0400728c */ /* 0x000fd2000bf05270 */
[----:B------:R-:W-:Y:S05]  /*1bf0*/  BRA.U !UP0, `(.L_x_19) ;  /* 0x0000000508b87547 */ /* 0x000fea000b800000 */
[----:B------:R-:W1:Y:S01]  /*1c00*/  LDCU UR5, c[0x0][0x3c8] ;  /* 0x00007900ff0577ac */ /* 0x000e620008000800 */
[----:B------:R-:W-:Y:S02]  /*1c10*/  UISETP.GE.U32.AND UP0, UPT, UR4, 0x4, UPT ;  /* 0x000000040400788c */ /* 0x000fe4000bf06070 */
[----:B-1----:R-:W-:-:S07]  /*1c20*/  ULOP3.LUT UR5, UR5, 0x3, URZ, 0xc0, !UPT ;  /* 0x0000000305057892 */ /* 0x002fce000f8ec0ff */
[----:B------:R-:W-:Y:S05]  /*1c30*/  BRA.U !UP0, `(.L_x_29) ;  /* 0x0000000508207547 */ /* 0x000fea000b800000 */
[----:B0-----:R-:W0:Y:S08]  /*1c40*/  LDC.64 R8, c[0x0][0x390] ;  /* 0x0000e400ff087b82 */ /* 0x001e300000000a00 */
        /* <DEDUP_REMOVED lines=17> */
.L_x_30:
        /* <DEDUP_REMOVED lines=19> */
.L_x_31:
        /* <DEDUP_REMOVED lines=17> */
.L_x_32:
        /* <DEDUP_REMOVED lines=16> */
.L_x_33:
[----:B------:R1:W-:Y:S01]  /*20a0*/  STG.E desc[UR12][R10.64+0xc], R0 ;  /* 0x00000c000a007986 */ /* 0x0003e2000c10190c */
[----:B------:R-:W-:-:S07]  /*20b0*/  IADD3 R6, PT, PT, R6, 0x4, RZ ;  /* 0x0000000406067810 */ /* 0x000fce0007ffe0ff */
.L_x_29:
[----:B------:R-:W-:-:S09]  /*20c0*/  UISETP.NE.AND UP0, UPT, UR5, URZ, UPT ;  /* 0x000000ff0500728c */ /* 0x000fd2000bf05270 */
[----:B------:R-:W-:Y:S05]  /*20d0*/  BRA.U !UP0, `(.L_x_19) ;  /* 0x0000000108807547 */ /* 0x000fea000b800000 */
[----:B------:R-:W2:Y:S01]  /*20e0*/  LDC.64 R2, c[0x0][0x3c0] ;  /* 0x0000f000ff027b82 */ /* 0x000ea20000000a00 */
[----:B------:R-:W-:-:S07]  /*20f0*/  UIADD3 UR5, UPT, UPT, -UR5, URZ, URZ ;  /* 0x000000ff05057290 */ /* 0x000fce000fffe1ff */
[----:B0-----:R-:W0:Y:S08]  /*2100*/  LDC.64 R8, c[0x0][0x390] ;  /* 0x0000e400ff087b82 */ /* 0x001e300000000a00 */
[----:B------:R-:W3:Y:S01]  /*2110*/  LDC R5, c[0x0][0x388] ;  /* 0x0000e200ff057b82 */ /* 0x000ee20000000800 */
[----:B--2---:R-:W-:-:S05]  /*2120*/  IMAD.WIDE.U32 R2, R6, 0x4, R2 ;  /* 0x0000000406027825 */ /* 0x004fca00078e0002 */
[----:B------:R-:W-:Y:S01]  /*2130*/  MOV R7, R3 ;  /* 0x0000000300077202 */ /* 0x000fe20000000f00 */
[----:B0-----:R-:W-:Y:S01]  /*2140*/  IMAD.WIDE.U32 R8, R6, 0x4, R8 ;  /* 0x0000000406087825 */ /* 0x001fe200078e0008 */
[----:B------:R-:W-:-:S07]  /*2150*/  MOV R6, R2 ;  /* 0x0000000200067202 */ /* 0x000fce0000000f00 */
.L_x_35:
[----:B-12---:R-:W2:Y:S01]  /*2160*/  LDG.E R11, desc[UR12][R8.64] ;  /* 0x0000000c080b7981 */ /* 0x006ea2000c1e1900 */
[----:B---3--:R-:W0:Y:S01]  /*2170*/  MUFU.RCP R0, R5 ;  /* 0x0000000500007308 */ /* 0x008e220000001000 */
[----:B------:R-:W-:-:S04]  /*2180*/  UIADD3 UR5, UPT, UPT, UR5, 0x1, URZ ;  /* 0x0000000105057890 */ /* 0x000fc8000fffe0ff */
[----:B------:R-:W-:Y:S01]  /*2190*/  UISETP.NE.AND UP0, UPT, UR5, URZ, UPT ;  /* 0x000000ff0500728c */ /* 0x000fe2000bf05270 */
        /* <DEDUP_REMOVED lines=12> */
.L_x_34:
[----:B------:R-:W-:Y:S02]  /*2260*/  MOV R2, R6 ;  /* 0x0000000600027202 */ /* 0x000fe40000000f00 */
[----:B------:R-:W-:Y:S02]  /*2270*/  MOV R3, R7 ;  /* 0x0000000700037202 */ /* 0x000fe40000000f00 */
[----:B------:R-:W-:Y:S02]  /*2280*/  IADD3 R8, P1, PT, R8, 0x4, RZ ;  /* 0x0000000408087810 */ /* 0x000fe40007f3e0ff */
[----:B------:R-:W-:Y:S01]  /*2290*/  IADD3 R6, P0, PT, R6, 0x4, RZ ;  /* 0x0000000406067810 */ /* 0x000fe20007f1e0ff */
[----:B------:R2:W-:Y:S01]  /*22a0*/  STG.E desc[UR12][R2.64], R0 ;  /* 0x0000000002007986 */ /* 0x0005e2000c10190c */
[----:B------:R-:W-:Y:S02]  /*22b0*/  IADD3.X R9, PT, PT, RZ, R9, RZ, P1, !PT ;  /* 0x00000009ff097210 */ /* 0x000fe40000ffe4ff */
[----:B------:R-:W-:Y:S01]  /*22c0*/  IADD3.X R7, PT, PT, RZ, R7, RZ, P0, !PT ;  /* 0x00000007ff077210 */ /* 0x000fe200007fe4ff */
[----:B------:R-:W-:Y:S08]  /*22d0*/  BRA.U UP0, `(.L_x_35) ;  /* 0xfffffffd00a07547 */ /* 0x000ff0000b83ffff */
.L_x_19:
[----:B------:R-:W-:Y:S01]  /*22e0*/  UISETP.GE.U32.AND UP0, UPT, UR14, 0xf, UPT ;  /* 0x0000000f0e00788c */ /* 0x000fe2000bf06070 */
[----:B012---:R-:W-:Y:S01]  /*22f0*/  HFMA2 R0, -RZ, RZ, 0, 0 ;  /* 0x00000000ff007431 */ /* 0x007fe200000001ff */
[----:B------:R-:W-:Y:S01]  /*2300*/  MOV R2, 0x0 ;  /* 0x0000000000027802 */ /* 0x000fe20000000f00 */
[----:B------:R-:W-:Y:S01]  /*2310*/  UISETP.NE.AND UP1, UPT, UR15, URZ, UPT ;  /* 0x000000ff0f00728c */ /* 0x000fe2000bf25270 */
[----:B------:R-:W-:-:S05]  /*2320*/  MOV R3, 0xfff00000 ;  /* 0xfff0000000037802 */ /* 0x000fca0000000f00 */
[----:B------:R-:W-:Y:S05]  /*2330*/  BRA.U !UP0, `(.L_x_36) ;  /* 0x00000005087c7547 */ /* 0x000fea000b800000 */
[----:B------:R-:W0:Y:S01]  /*2340*/  LDC R0, c[0x0][0x3c8] ;  /* 0x0000f200ff007b82 */ /* 0x000e220000000800 */
[----:B------:R-:W1:Y:S01]  /*2350*/  LDCU.64 UR4, c[0x0][0x3c0] ;  /* 0x00007800ff0477ac */ /* 0x000e620008000a00 */
[----:B------:R-:W-:Y:S02]  /*2360*/  MOV R2, 0x0 ;  /* 0x0000000000027802 */ /* 0x000fe40000000f00 */
[----:B------:R-:W-:Y:S01]  /*2370*/  MOV R3, 0xfff00000 ;  /* 0xfff0000000037802 */ /* 0x000fe20000000f00 */
[----:B-1----:R-:W-:-:S04]  /*2380*/  UIADD3 UR4, UP0, UPT, UR4, 0x20, URZ ;  /* 0x0000002004047890 */ /* 0x002fc8000ff1e0ff */
[----:B------:R-:W-:Y:S01]  /*2390*/  UIADD3.X UR5, UPT, UPT, URZ, UR5, URZ, UP0, !UPT ;  /* 0x00000005ff057290 */ /* 0x000fe200087fe4ff */
[----:B0-----:R-:W-:Y:S02]  /*23a0*/  LOP3.LUT R0, R0, 0x7ffffff0, RZ, 0xc0, !PT ;  /* 0x7ffffff000007812 */ /* 0x001fe400078ec0ff */
[----:B------:R-:W-:Y:S02]  /*23b0*/  MOV R6, UR4 ;  /* 0x0000000400067c02 */ /* 0x000fe40008000f00 */
[----:B------:R-:W-:Y:S02]  /*23c0*/  IADD3 R5, PT, PT, -R0, RZ, RZ ;  /* 0x000000ff00057210 */ /* 0x000fe40007ffe1ff */
[----:B------:R-:W-:-:S07]  /*23d0*/  MOV R7, UR5 ;  /* 0x0000000500077c02 */ /* 0x000fce0008000f00 */
.L_x_37:
[----:B------:R-:W2:Y:S04]  /*23e0*/  LDG.E R21, desc[UR12][R6.64+-0x20] ;  /* 0xffffe00c06157981 */ /* 0x000ea8000c1e1900 */
[----:B------:R-:W3:Y:S04]  /*23f0*/  LDG.E R24, desc[UR12][R6.64+-0x1c] ;  /* 0xffffe40c06187981 */ /* 0x000ee8000c1e1900 */
[----:B------:R-:W4:Y:S04]  /*2400*/  LDG.E R25, desc[UR12][R6.64+-0x18] ;  /* 0xffffe80c06197981 */ /* 0x000f28000c1e1900 */
[----:B------:R-:W5:Y:S04]  /*2410*/  LDG.E R26, desc[UR12][R6.64+-0x14] ;  /* 0xffffec0c061a7981 */ /* 0x000f68000c1e1900 */
        /* <DEDUP_REMOVED lines=11> */
[----:B------:R0:W5:Y:S01]  /*24d0*/  LDG.E R10, desc[UR12][R6.64+0x1c] ;  /* 0x00001c0c060a7981 */ /* 0x000162000c1e1900 */
[----:B------:R-:W-:-:S04]  /*24e0*/  IADD3 R5, PT, PT, R5, 0x10, RZ ;  /* 0x0000001005057810 */ /* 0x000fc80007ffe0ff */
[----:B------:R-:W-:Y:S02]  /*24f0*/  ISETP.NE.AND P1, PT, R5, RZ, PT ;  /* 0x000000ff0500720c */ /* 0x000fe40003f25270 */
[----:B0-----:R-:W-:-:S04]  /*2500*/  IADD3 R6, P2, PT, R6, 0x40, RZ ;  /* 0x0000004006067810 */ /* 0x001fc80007f5e0ff */
[----:B------:R-:W-:Y:S01]  /*2510*/  IADD3.X R7, PT, PT, RZ, R7, RZ, P2, !PT ;  /* 0x00000007ff077210 */ /* 0x000fe200017fe4ff */
[----:B--2---:R-:W0:Y:S08]  /*2520*/  F2F.F64.F32 R22, R21 ;  /* 0x0000001500167310 */ /* 0x004e300000201800 */
[----:B---3--:R-:W1:Y:S01]  /*2530*/  F2F.F64.F32 R8, R24 ;  /* 0x0000001800087310 */ /* 0x008e620000201800 */
[----:B0-----:R-:W-:-:S06]  /*2540*/  DSETP.GEU.AND P0, PT, R2, R22, PT ;  /* 0x000000160200722a */ /* 0x001fcc0003f0e000 */
[----:B------:R-:W-:Y:S02]  /*2550*/  FSEL R22, R22, R2, !P0 ;  /* 0x0000000216167208 */ /* 0x000fe40004000000 */
[----:B------:R-:W-:Y:S02]  /*2560*/  FSEL R23, R23, R3, !P0 ;  /* 0x0000000317177208 */ /* 0x000fe40004000000 */
[----:B----4-:R-:W0:Y:S04]  /*2570*/  F2F.F64.F32 R2, R25 ;  /* 0x0000001900027310 */ /* 0x010e280000201800 */
[----:B-1----:R-:W-:-:S06]  /*2580*/  DSETP.GEU.AND P0, PT, R22, R8, PT ;  /* 0x000000081600722a */ /* 0x002fcc0003f0e000 */
[----:B------:R-:W-:Y:S02]  /*2590*/  FSEL R22, R8, R22, !P0 ;  /* 0x0000001608167208 */ /* 0x000fe40004000000 */
[----:B------:R-:W-:Y:S02]  /*25a0*/  FSEL R23, R9, R23, !P0 ;  /* 0x0000001709177208 */ /* 0x000fe40004000000 */
[----:B-----5:R-:W1:Y:S04]  /*25b0*/  F2F.F64.F32 R8, R26 ;  /* 0x0000001a00087310 */ /* 0x020e680000201800 */
[----:B0-----:R-:W-:-:S06]  /*25c0*/  DSETP.GEU.AND P0, PT, R22, R2, PT ;  /* 0x000000021600722a */ /* 0x001fcc0003f0e000 */
[----:B------:R-:W-:Y:S02]  /*25d0*/  FSEL R22, R2, R22, !P0 ;  /* 0x0000001602167208 */ /* 0x000fe40004000000 */
[----:B------:R-:W-:Y:S02]  /*25e0*/  FSEL R23, R3, R23, !P0 ;  /* 0x0000001703177208 */ /* 0x000fe40004000000 */
[----:B------:R-:W0:Y:S04]  /*25f0*/  F2F.F64.F32 R2, R27 ;  /* 0x0000001b00027310 */ /* 0x000e280000201800 */
[----:B-1----:R-:W-:-:S06]  /*2600*/  DSETP.GEU.AND P0, PT, R22, R8, PT ;  /* 0x000000081600722a */ /* 0x002fcc0003f0e000 */
[----:B------:R-:W-:Y:S02]  /*2610*/  FSEL R22, R8, R22, !P0 ;  /* 0x0000001608167208 */ /* 0x000fe40004000000 */
[----:B------:R-:W-:Y:S02]  /*2620*/  FSEL R23, R9, R23, !P0 ;  /* 0x0000001709177208 */ /* 0x000fe40004000000 */
[----:B------:R-:W1:Y:S04]  /*2630*/  F2F.F64.F32 R8, R20 ;  /* 0x0000001400087310 */ /* 0x000e680000201800 */
        /* <DEDUP_REMOVED lines=42> */
[----:B------:R-:W-:-:S06]  /*28e0*/  FSEL R3, R3, R15, !P0 ;  /* 0x0000000f03037208 */ /* 0x000fcc0004000000 */
[----:B-1----:R-:W-:-:S06]  /*28f0*/  DSETP.GEU.AND P0, PT, R2, R8, PT ;  /* 0x000000080200722a */ /* 0x002fcc0003f0e000 */
[----:B------:R-:W-:Y:S02]  /*2900*/  FSEL R2, R8, R2, !P0 ;  /* 0x0000000208027208 */ /* 0x000fe40004000000 */
[----:B------:R-:W-:Y:S01]  /*2910*/  FSEL R3, R9, R3, !P0 ;  /* 0x0000000309037208 */ /* 0x000fe20004000000 */
[----:B------:R-:W-:Y:S06]  /*2920*/  @P1 BRA `(.L_x_37) ;  /* 0xfffffff800ac1947 */ /* 0x000fec000383ffff */
.L_x_36:
[----:B------:R-:W-:Y:S05]  /*2930*/  BRA.U !UP1, `(.L_x_0) ;  /* 0x0000000509787547 */ /* 0x000fea000b800000 */
[----:B------:R-:W0:Y:S01]  /*2940*/  LDCU UR4, c[0x0][0x3c8] ;  /* 0x00007900ff0477ac */ /* 0x000e220008000800 */
[----:B------:R-:W-:Y:S02]  /*2950*/  UISETP.GE.U32.AND UP0, UPT, UR15, 0x8, UPT ;  /* 0x000000080f00788c */ /* 0x000fe4000bf06070 */
[----:B0-----:R-:W-:-:S04]  /*2960*/  ULOP3.LUT UR5, UR4, 0x7, URZ, 0xc0, !UPT ;  /* 0x0000000704057892 */ /* 0x001fc8000f8ec0ff */
[----:B------:R-:W-:-:S03]  /*2970*/  UISETP.NE.AND UP1, UPT, UR5, URZ, UPT ;  /* 0x000000ff0500728c */ /* 0x000fc6000bf25270 */
[----:B------:R-:W-:Y:S08]  /*2980*/  BRA.U !UP0, `(.L_x_38) ;  /* 0x0000000108ac7547 */ /* 0x000ff0000b800000 */
[----:B------:R-:W0:Y:S02]  /*2990*/  LDC.64 R6, c[0x0][0x3c0] ;  /* 0x0000f000ff067b82 */ /* 0x000e240000000a00 */
[----:B0-----:R-:W-:-:S05]  /*29a0*/  IMAD.WIDE.U32 R6, R0, 0x4, R6 ;  /* 0x0000000400067825 */ /* 0x001fca00078e0006 */
[----:B------:R-:W2:Y:S04]  /*29b0*/  LDG.E R12, desc[UR12][R6.64] ;  /* 0x0000000c060c7981 */ /* 0x000ea8000c1e1900 */
[----:B------:R-:W3:Y:S04]  /*29c0*/  LDG.E R13, desc[UR12][R6.64+0x4] ;  /* 0x0000040c060d7981 */ /* 0x000ee8000c1e1900 */
[----:B------:R-:W4:Y:S04]  /*29d0*/  LDG.E R14, desc[UR12][R6.64+0x8] ;  /* 0x0000080c060e7981 */ /* 0x000f28000c1e1900 */
[----:B------:R-:W5:Y:S04]  /*29e0*/  LDG.E R15, desc[UR12][R6.64+0xc] ;  /* 0x00000c0c060f7981 */ /* 0x000f68000c1e1900 */
[----:B------:R-:W5:Y:S04]  /*29f0*/  LDG.E R16, desc[UR12][R6.64+0x10] ;  /* 0x0000100c06107981 */ /* 0x000f68000c1e1900 */
[----:B------:R-:W5:Y:S04]  /*2a00*/  LDG.E R17, desc[UR12][R6.64+0x14] ;  /* 0x0000140c06117981 */ /* 0x000f68000c1e1900 */
[----:B------:R-:W5:Y:S04]  /*2a10*/  LDG.E R18, desc[UR12][R6.64+0x18] ;  /* 0x0000180c06127981 */ /* 0x000f68000c1e1900 */
[----:B------:R0:W5:Y:S01]  /*2a20*/  LDG.E R5, desc[UR12][R6.64+0x1c] ;  /* 0x00001c0c06057981 */ /* 0x000162000c1e1900 */
[----:B------:R-:W-:Y:S01]  /*2a30*/  IADD3 R0, PT, PT, R0, 0x8, RZ ;  /* 0x0000000800007810 */ /* 0x000fe20007ffe0ff */
[----:B--2---:R-:W1:Y:S08]  /*2a40*/  F2F.F64.F32 R8, R12 ;  /* 0x0000000c00087310 */ /* 0x004e700000201800 */
[----:B---3--:R-:W2:Y:S01]  /*2a50*/  F2F.F64.F32 R10, R13 ;  /* 0x0000000d000a7310 */ /* 0x008ea20000201800 */
[----:B-1----:R-:W-:-:S06]  /*2a60*/  DSETP.GEU.AND P0, PT, R2, R8, PT ;  /* 0x000000080200722a */ /* 0x002fcc0003f0e000 */
[----:B------:R-:W-:Y:S02]  /*2a70*/  FSEL R8, R8, R2, !P0 ;  /* 0x0000000208087208 */ /* 0x000fe40004000000 */
[----:B------:R-:W-:Y:S02]  /*2a80*/  FSEL R9, R9, R3, !P0 ;  /* 0x0000000309097208 */ /* 0x000fe40004000000 */
[----:B----4-:R-:W1:Y:S04]  /*2a90*/  F2F.F64.F32 R2, R14 ;  /* 0x0000000e00027310 */ /* 0x010e680000201800 */
[----:B--2---:R-:W-:-:S06]  /*2aa0*/  DSETP.GEU.AND P0, PT, R8, R10, PT ;  /* 0x0000000a0800722a */ /* 0x004fcc0003f0e000 */
[----:B------:R-:W-:Y:S02]  /*2ab0*/  FSEL R10, R10, R8, !P0 ;  /* 0x000000080a0a7208 */ /* 0x000fe40004000000 */
[----:B------:R-:W-:Y:S02]  /*2ac0*/  FSEL R11, R11, R9, !P0 ;  /* 0x000000090b0b7208 */ /* 0x000fe40004000000 */
[----:B-----5:R-:W2:Y:S04]  /*2ad0*/  F2F.F64.F32 R8, R15 ;  /* 0x0000000f00087310 */ /* 0x020ea80000201800 */
[----:B-1----:R-:W-:-:S06]  /*2ae0*/  DSETP.GEU.AND P0, PT, R10, R2, PT ;  /* 0x000000020a00722a */ /* 0x002fcc0003f0e000 */
[----:B0-----:R-:W-:Y:S02]  /*2af0*/  FSEL R6, R2, R10, !P0 ;  /* 0x0000000a02067208 */ /* 0x001fe40004000000 */
[----:B------:R-:W-:Y:S02]  /*2b00*/  FSEL R7, R3, R11, !P0 ;  /* 0x0000000b03077208 */ /* 0x000fe40004000000 */
[----:B------:R-:W0:Y:S04]  /*2b10*/  F2F.F64.F32 R2, R16 ;  /* 0x0000001000027310 */ /* 0x000e280000201800 */
[----:B--2---:R-:W-:-:S06]  /*2b20*/  DSETP.GEU.AND P0, PT, R6, R8, PT ;  /* 0x000000080600722a */ /* 0x004fcc0003f0e000 */
        /* <DEDUP_REMOVED lines=16> */
[----:B------:R-:W-:-:S07]  /*2c30*/  FSEL R3, R7, R3, !P0 ;  /* 0x0000000307037208 */ /* 0x000fce0004000000 */
.L_x_38:
[----:B------:R-:W-:Y:S05]  /*2c40*/  BRA.U !UP1, `(.L_x_0) ;  /* 0x0000000109b47547 */ /* 0x000fea000b800000 */
[----:B------:R-:W-:Y:S02]  /*2c50*/  UISETP.GE.U32.AND UP0, UPT, UR5, 0x4, UPT ;  /* 0x000000040500788c */ /* 0x000fe4000bf06070 */
[----:B------:R-:W-:-:S04]  /*2c60*/  ULOP3.LUT UR4, UR4, 0x3, URZ, 0xc0, !UPT ;  /* 0x0000000304047892 */ /* 0x000fc8000f8ec0ff */
[----:B------:R-:W-:-:S03]  /*2c70*/  UISETP.NE.AND UP1, UPT, UR4, URZ, UPT ;  /* 0x000000ff0400728c */ /* 0x000fc6000bf25270 */
[----:B------:R-:W-:Y:S08]  /*2c80*/  BRA.U !UP0, `(.L_x_39) ;  /* 0x00000001085c7547 */ /* 0x000ff0000b800000 */
[----:B------:R-:W0:Y:S02]  /*2c90*/  LDC.64 R6, c[0x0][0x3c0] ;  /* 0x0000f000ff067b82 */ /* 0x000e240000000a00 */
[----:B0-----:R-:W-:-:S05]  /*2ca0*/  IMAD.WIDE.U32 R6, R0, 0x4, R6 ;  /* 0x0000000400067825 */ /* 0x001fca00078e0006 */
[----:B------:R-:W2:Y:S04]  /*2cb0*/  LDG.E R5, desc[UR12][R6.64] ;  /* 0x0000000c06057981 */ /* 0x000ea8000c1e1900 */
[----:B------:R-:W3:Y:S04]  /*2cc0*/  LDG.E R12, desc[UR12][R6.64+0x4] ;  /* 0x0000040c060c7981 */ /* 0x000ee8000c1e1900 */
[----:B------:R-:W4:Y:S04]  /*2cd0*/  LDG.E R13, desc[UR12][R6.64+0x8] ;  /* 0x0000080c060d7981 */ /* 0x000f28000c1e1900 */
[----:B------:R-:W5:Y:S01]  /*2ce0*/  LDG.E R14, desc[UR12][R6.64+0xc] ;  /* 0x00000c0c060e7981 */ /* 0x000f62000c1e1900 */
[----:B------:R-:W-:Y:S01]  /*2cf0*/  IADD3 R0, PT, PT, R0, 0x4, RZ ;  /* 0x0000000400007810 */ /* 0x000fe20007ffe0ff */
        /* <DEDUP_REMOVED lines=12> */
[----:B------:R-:W-:-:S06]  /*2dc0*/  FSEL R3, R9, R3, !P0 ;  /* 0x0000000309037208 */ /* 0x000fcc0004000000 */
[----:B-1----:R-:W-:-:S06]  /*2dd0*/  DSETP.GEU.AND P0, PT, R2, R10, PT ;  /* 0x0000000a0200722a */ /* 0x002fcc0003f0e000 */
[----:B------:R-:W-:Y:S02]  /*2de0*/  FSEL R2, R10, R2, !P0 ;  /* 0x000000020a027208 */ /* 0x000fe40004000000 */
[----:B------:R-:W-:-:S07]  /*2df0*/  FSEL R3, R11, R3, !P0 ;  /* 0x000000030b037208 */ /* 0x000fce0004000000 */
.L_x_39:
[----:B------:R-:W-:Y:S05]  /*2e00*/  BRA.U !UP1, `(.L_x_0) ;  /* 0x0000000109447547 */ /* 0x000fea000b800000 */
[----:B------:R-:W0:Y:S01]  /*2e10*/  LDC.64 R6, c[0x0][0x3c0] ;  /* 0x0000f000ff067b82 */ /* 0x000e220000000a00 */
[----:B------:R-:W-:Y:S01]  /*2e20*/  UIADD3 UR4, UPT, UPT, -UR4, URZ, URZ ;  /* 0x000000ff04047290 */ /* 0x000fe2000fffe1ff */
[----:B0-----:R-:W-:-:S03]  /*2e30*/  IMAD.WIDE.U32 R6, R0, 0x4, R6 ;  /* 0x0000000400067825 */ /* 0x001fc600078e0006 */
[----:B------:R-:W-:Y:S02]  /*2e40*/  MOV R0, R6 ;  /* 0x0000000600007202 */ /* 0x000fe40000000f00 */
[----:B------:R-:W-:-:S07]  /*2e50*/  MOV R5, R7 ;  /* 0x0000000700057202 */ /* 0x000fce0000000f00 */
.L_x_40:
[----:B------:R-:W-:Y:S02]  /*2e60*/  MOV R8, R0 ;  /* 0x0000000000087202 */ /* 0x000fe40000000f00 */
[----:B------:R-:W-:-:S05]  /*2e70*/  MOV R9, R5 ;  /* 0x0000000500097202 */ /* 0x000fca0000000f00 */
[----:B------:R-:W2:Y:S01]  /*2e80*/  LDG.E R6, desc[UR12][R8.64] ;  /* 0x0000000c08067981 */ /* 0x000ea2000c1e1900 */
[----:B------:R-:W-:Y:S01]  /*2e90*/  UIADD3 UR4, UPT, UPT, UR4, 0x1, URZ ;  /* 0x0000000104047890 */ /* 0x000fe2000fffe0ff */
[----:B------:R-:W-:-:S03]  /*2ea0*/  IADD3 R0, P1, PT, R0, 0x4, RZ ;  /* 0x0000000400007810 */ /* 0x000fc60007f3e0ff */
[----:B------:R-:W-:Y:S01]  /*2eb0*/  UISETP.NE.AND UP0, UPT, UR4, URZ, UPT ;  /* 0x000000ff0400728c */ /* 0x000fe2000bf05270 */
[----:B------:R-:W-:Y:S01]  /*2ec0*/  IADD3.X R5, PT, PT, RZ, R5, RZ, P1, !PT ;  /* 0x00000005ff057210 */ /* 0x000fe20000ffe4ff */
[----:B--2---:R-:W0:Y:S02]  /*2ed0*/  F2F.F64.F32 R6, R6 ;  /* 0x0000000600067310 */ /* 0x004e240000201800 */
[----:B0-----:R-:W-:-:S06]  /*2ee0*/  DSETP.GEU.AND P0, PT, R2, R6, PT ;  /* 0x000000060200722a */ /* 0x001fcc0003f0e000 */
[----:B------:R-:W-:Y:S02]  /*2ef0*/  FSEL R2, R6, R2, !P0 ;  /* 0x0000000206027208 */ /* 0x000fe40004000000 */
[----:B------:R-:W-:Y:S01]  /*2f00*/  FSEL R3, R7, R3, !P0 ;  /* 0x0000000307037208 */ /* 0x000fe20004000000 */
[----:B------:R-:W-:Y:S06]  /*2f10*/  BRA.U UP0, `(.L_x_40) ;  /* 0xfffffffd00d07547 */ /* 0x000fec000b83ffff */
.L_x_0:
[----:B------:R-:W0:Y:S01]  /*2f20*/  LDCU UR8, c[0x0][0x3c8] ;  /* 0x00007900ff0877ac */ /* 0x000e220008000800 */
[----:B------:R-:W-:Y:S01]  /*2f30*/  MOV R8, RZ ;  /* 0x000000ff00087202 */ /* 0x000fe20000000f00 */
[----:B0-----:R-:W-:-:S09]  /*2f40*/  UISETP.GE.AND UP0, UPT, UR8, 0x1, UPT ;  /* 0x000000010800788c */ /* 0x001fd2000bf06270 */
[----:B------:R-:W-:Y:S05]  /*2f50*/  BRA.U !UP0, `(.L_x_41) ;  /* 0x00000011080c7547 */ /* 0x000fea000b800000 */
[----:B------:R-:W-:Y:S01]  /*2f60*/  UIADD3 UR4, UPT, UPT, UR8, -0x1, URZ ;  /* 0xffffffff08047890 */ /* 0x000fe2000fffe0ff */
[----:B------:R-:W-:Y:S01]  /*2f70*/  MOV R0, RZ ;  /* 0x000000ff00007202 */ /* 0x000fe20000000f00 */
[----:B------:R-:W-:Y:S01]  /*2f80*/  ULOP3.LUT UR9, UR8, 0x7, URZ, 0xc0, !UPT ;  /* 0x0000000708097892 */ /* 0x000fe2000f8ec0ff */
[----:B------:R-:W-:Y:S01]  /*2f90*/  CS2R R8, SRZ ;  /* 0x0000000000087805 */ /* 0x000fe2000001ff00 */
[----:B------:R-:W-:Y:S02]  /*2fa0*/  UISETP.GE.U32.AND UP2, UPT, UR4, 0x7, UPT ;  /* 0x000000070400788c */ /* 0x000fe4000bf46070 */
[----:B------:R-:W-:-:S07]  /*2fb0*/  UISETP.NE.AND UP1, UPT, UR9, URZ, UPT ;  /* 0x000000ff0900728c */ /* 0x000fce000bf25270 */
[----:B------:R-:W-:Y:S05]  /*2fc0*/  BRA.U !UP2, `(.L_x_42) ;  /* 0x000000090a007547 */ /* 0x000fea000b800000 */
[----:B------:R-:W0:Y:S01]  /*2fd0*/  LDCU.64 UR4, c[0x0][0x3c0] ;  /* 0x00007800ff0477ac */ /* 0x000e220008000a00 */
[----:B------:R-:W-:Y:S01]  /*2fe0*/  CS2R R8, SRZ ;  /* 0x0000000000087805 */ /* 0x000fe2000001ff00 */
[----:B------:R-:W-:-:S04]  /*2ff0*/  ULOP3.LUT UR6, UR8, 0x7ffffff8, URZ, 0xc0, !UPT ;  /* 0x7ffffff808067892 */ /* 0x000fc8000f8ec0ff */
[----:B------:R-:W-:Y:S02]  /*3000*/  UIADD3 UR7, UPT, UPT, -UR6, URZ, URZ ;  /* 0x000000ff06077290 */ /* 0x000fe4000fffe1ff */
[----:B------:R-:W-:Y:S01]  /*3010*/  MOV R0, UR6 ;  /* 0x0000000600007c02 */ /* 0x000fe20008000f00 */
[----:B0-----:R-:W-:-:S04]  /*3020*/  UIADD3 UR4, UP2, UPT, UR4, 0x10, URZ ;  /* 0x0000001004047890 */ /* 0x001fc8000ff5e0ff */
[----:B------:R-:W-:Y:S02]  /*3030*/  UIADD3.X UR5, UPT, UPT, URZ, UR5, URZ, UP2, !UPT ;  /* 0x00000005ff057290 */ /* 0x000fe400097fe4ff */
[----:B------:R-:W-:-:S04]  /*3040*/  MOV R6, UR4 ;  /* 0x0000000400067c02 */ /* 0x000fc80008000f00 */
[----:B------:R-:W-:-:S07]  /*3050*/  MOV R7, UR5 ;  /* 0x0000000500077c02 */ /* 0x000fce0008000f00 */
.L_x_43:
        /* <DEDUP_REMOVED lines=8> */
[----:B------:R-:W-:-:S04]  /*30e0*/  UIADD3 UR7, UPT, UPT, UR7, 0x8, URZ ;  /* 0x0000000807077890 */ /* 0x000fc8000fffe0ff */
[----:B------:R-:W-:Y:S01]  /*30f0*/  UISETP.NE.AND UP2, UPT, UR7, URZ, UPT ;  /* 0x000000ff0700728c */ /* 0x000fe2000bf45270 */
[----:B0-----:R-:W-:-:S04]  /*3100*/  IADD3 R6, P0, PT, R6, 0x20, RZ ;  /* 0x0000002006067810 */ /* 0x001fc80007f1e0ff */
[----:B------:R-:W-:Y:S01]  /*3110*/  IADD3.X R7, PT, PT, RZ, R7, RZ, P0, !PT ;  /* 0x00000007ff077210 */ /* 0x000fe200007fe4ff */
[----:B--2---:R-:W0:Y:S08]  /*3120*/  F2F.F64.F32 R16, R5 ;  /* 0x0000000500107310 */ /* 0x004e300000201800 */
[----:B---3--:R-:W1:Y:S01]  /*3130*/  F2F.F64.F32 R18, R14 ;  /* 0x0000000e00127310 */ /* 0x008e620000201800 */
[----:B0-----:R-:W-:-:S07]  /*3140*/  DADD R20, R16, -R2 ;  /* 0x0000000010147229 */ /* 0x001fce0000000802 */
[----:B----4-:R-:W0:Y:S01]  /*3150*/  F2F.F64.F32 R16, R28 ;  /* 0x0000001c00107310 */ /* 0x010e220000201800 */
[----:B-1----:R-:W-:-:S07]  /*3160*/  DADD R24, R18, -R2 ;  /* 0x0000000012187229 */ /* 0x002fce0000000802 */
[----:B-----5:R-:W-:Y:S08]  /*3170*/  F2F.F64.F32 R14, R15 ;  /* 0x0000000f000e7310 */ /* 0x020ff00000201800 */
[----:B------:R-:W1:Y:S01]  /*3180*/  F2F.F64.F32 R18, R29 ;  /* 0x0000001d00127310 */ /* 0x000e620000201800 */
[----:B0-----:R-:W-:-:S07]  /*3190*/  DADD R16, R16, -R2 ;  /* 0x0000000010107229 */ /* 0x001fce0000000802 */
[----:B------:R-:W-:Y:S08]  /*31a0*/  F2F.F32.F64 R11, R20 ;  /* 0x00000014000b7310 */ /* 0x000ff00000301000 */
[----:B------:R-:W0:Y:S01]  /*31b0*/  F2F.F64.F32 R22, R30 ;  /* 0x0000001e00167310 */ /* 0x000e220000201800 */
[----:B-1----:R-:W-:-:S07]  /*31c0*/  DADD R18, R18, -R2 ;  /* 0x0000000012127229 */ /* 0x002fce0000000802 */
[----:B------:R1:W-:Y:S01]  /*31d0*/  F2F.F32.F64 R13, R24 ;  /* 0x00000018000d7310 */ /* 0x0003e20000301000 */
[----:B------:R-:W-:-:S07]  /*31e0*/  MOV R5, 0x437c0000 ;  /* 0x437c000000057802 */ /* 0x000fce0000000f00 */
[----:B------:R-:W2:Y:S01]  /*31f0*/  F2F.F64.F32 R26, R12 ;  /* 0x0000000c001a7310 */ /* 0x000ea20000201800 */
[----:B-1----:R-:W-:Y:S01]  /*3200*/  DADD R24, R14, -R2 ;  /* 0x000000000e187229 */ /* 0x002fe20000000802 */
[----:B------:R-:W-:-:S06]  /*3210*/  MOV R14, 0x3bbb989d ;  /* 0x3bbb989d000e7802 */ /* 0x000fcc0000000f00 */
[----:B------:R1:W3:Y:S01]  /*3220*/  F2F.F32.F64 R17, R16 ;  /* 0x0000001000117310 */ /* 0x0002e20000301000 */
[----:B0-----:R-:W-:Y:S01]  /*3230*/  DADD R22, R22, -R2 ;  /* 0x0000000016167229 */ /* 0x001fe20000000802 */
[----:B-1----:R-:W-:-:S06]  /*3240*/  FFMA.SAT R16, R11, R14, 0.5 ;  /* 0x3f0000000b107423 */ /* 0x002fcc000000200e */
[----:B------:R0:W1:Y:S01]  /*3250*/  F2F.F32.F64 R19, R18 ;  /* 0x0000001200137310 */ /* 0x0000620000301000 */
[----:B------:R-:W-:Y:S01]  /*3260*/  FFMA.RM R16, R16, R5, 12582913 ;  /* 0x4b40000110107423 */ /* 0x000fe20000004005 */
[----:B--2---:R-:W-:-:S03]  /*3270*/  DADD R26, R26, -R2 ;  /* 0x000000001a1a7229 */ /* 0x004fc60000000802 */
[----:B------:R-:W-:-:S03]  /*3280*/  FADD R12, R16, -12583039 ;  /* 0xcb40007f100c7421 */ /* 0x000fc60000000000 */
[----:B------:R3:W-:Y:S01]  /*3290*/  F2F.F32.F64 R25, R24 ;  /* 0x0000001800197310 */ /* 0x0007e20000301000 */
[----:B0-----:R-:W-:Y:S01]  /*32a0*/  FFMA.SAT R18, R13, R14, 0.5 ;  /* 0x3f0000000d127423 */ /* 0x001fe2000000200e */
[----:B------:R-:W-:-:S06]  /*32b0*/  FFMA R12, R11, 1.4426950216293334961, -R12 ;  /* 0x3fb8aa3b0b0c7823 */ /* 0x000fcc000000080c */
[----:B------:R0:W2:Y:S01]  /*32c0*/  F2F.F64.F32 R20, R10 ;  /* 0x0000000a00147310 */ /* 0x0000a20000201800 */
[----:B---3--:R-:W-:Y:S01]  /*32d0*/  FFMA.SAT R24, R17, R14, 0.5 ;  /* 0x3f00000011187423 */ /* 0x008fe2000000200e */
[----:B0-----:R-:W-:-:S06]  /*32e0*/  FFMA.RM R10, R18, R5, 12582913 ;  /* 0x4b400001120a7423 */ /* 0x001fcc0000004005 */
[----:B------:R0:W3:Y:S01]  /*32f0*/  F2F.F32.F64 R23, R22 ;  /* 0x0000001600177310 */ /* 0x0000e20000301000 */
[----:B------:R-:W-:Y:S01]  /*3300*/  FFMA R18, R11, 1.925963033500011079e-08, R12 ;  /* 0x32a570600b127823 */ /* 0x000fe2000000000c */
[----:B------:R-:W-:Y:S01]  /*3310*/  FFMA.RM R11, R24, R5, 12582913 ;  /* 0x4b400001180b7423 */ /* 0x000fe20000004005 */
[----:B0-----:R-:W-:-:S05]  /*3320*/  FADD R22, R10, -12583039 ;  /* 0xcb40007f0a167421 */ /* 0x001fca0000000000 */
[----:B------:R0:W4:Y:S01]  /*3330*/  F2F.F32.F64 R27, R26 ;  /* 0x0000001a001b7310 */ /* 0x0001220000301000 */
[----:B------:R-:W-:Y:S01]  /*3340*/  FADD R24, R11, -12583039 ;  /* 0xcb40007f0b187421 */ /* 0x000fe20000000000 */
[----:B------:R-:W-:Y:S01]  /*3350*/  FFMA R22, R13, 1.4426950216293334961, -R22 ;  /* 0x3fb8aa3b0d167823 */ /* 0x000fe20000000816 */
[-C--:B-1----:R-:W-:Y:S01]  /*3360*/  FFMA.SAT R12, R19, R14.reuse, 0.5 ;  /* 0x3f000000130c7423 */ /* 0x082fe2000000200e */
[----:B--2---:R-:W-:Y:S02]  /*3370*/  DADD R20, R20, -R2 ;  /* 0x0000000014147229 */ /* 0x004fe40000000802 */
[----:B------:R-:W-:Y:S02]  /*3380*/  FFMA R22, R13, 1.925963033500011079e-08, R22 ;  /* 0x32a570600d167823 */ /* 0x000fe40000000016 */
[----:B0-----:R0:W1:Y:S01]  /*3390*/  MUFU.EX2 R26, R18 ;  /* 0x00000012001a7308 */ /* 0x0010620000000800 */
[----:B------:R-:W-:Y:S01]  /*33a0*/  FFMA R24, R17, 1.4426950216293334961, -R24 ;  /* 0x3fb8aa3b11187823 */ /* 0x000fe20000000818 */
[----:B------:R-:W-:Y:S01]  /*33b0*/  FFMA.RM R12, R12, R5, 12582913 ;  /* 0x4b4000010c0c7423 */ /* 0x000fe20000004005 */
[----:B0-----:R-:W-:-:S05]  /*33c0*/  FFMA.SAT R18, R25, R14, 0.5 ;  /* 0x3f00000019127423 */ /* 0x001fca000000200e */
[----:B------:R0:W2:Y:S01]  /*33d0*/  MUFU.EX2 R28, R22 ;  /* 0x00000016001c7308 */ /* 0x0000a20000000800 */
[----:B------:R-:W-:Y:S01]  /*33e0*/  FFMA.RM R18, R18, R5, 12582913 ;  /* 0x4b40000112127423 */ /* 0x000fe20000004005 */
[----:B------:R-:W-:Y:S01]  /*33f0*/  FFMA R13, R17, 1.925963033500011079e-08, R24 ;  /* 0x32a57060110d7823 */ /* 0x000fe20000000018 */
[----:B---3--:R-:W-:Y:S01]  /*3400*/  FFMA.SAT R30, R23, R14, 0.5 ;  /* 0x3f000000171e7423 */ /* 0x008fe2000000200e */
[----:B------:R-:W-:-:S04]  /*3410*/  SHF.L.U32 R17, R16, 0x17, RZ ;  /* 0x0000001710117819 */ /* 0x000fc800000006ff */
[----:B------:R3:W-:Y:S01]  /*3420*/  F2F.F32.F64 R15, R20 ;  /* 0x00000014000f7310 */ /* 0x0007e20000301000 */
[----:B0-----:R-:W-:-:S04]  /*3430*/  FADD R22, R18, -12583039 ;  /* 0xcb40007f12167421 */ /* 0x001fc80000000000 */
[----:B------:R-:W-:Y:S01]  /*3440*/  FFMA R22, R25, 1.4426950216293334961, -R22 ;  /* 0x3fb8aa3b19167823 */ /* 0x000fe20000000816 */
[----:B---3--:R-:W-:Y:S02]  /*3450*/  FADD R20, R12, -12583039 ;  /* 0xcb40007f0c147421 */ /* 0x008fe40000000000 */
[----:B------:R-:W0:Y:S01]  /*3460*/  MUFU.EX2 R13, R13 ;  /* 0x0000000d000d7308 */ /* 0x000e220000000800 */
[----:B------:R-:W-:Y:S01]  /*3470*/  FFMA.RM R21, R30, R5, 12582913 ;  /* 0x4b4000011e157423 */ /* 0x000fe20000004005 */
[----:B------:R-:W-:Y:S01]  /*3480*/  FFMA R20, R19, 1.4426950216293334961, -R20 ;  /* 0x3fb8aa3b13147823 */ /* 0x000fe20000000814 */
[----:B------:R-:W-:Y:S01]  /*3490*/  FFMA R22, R25, 1.925963033500011079e-08, R22 ;  /* 0x32a5706019167823 */ /* 0x000fe20000000016 */
[----:B-1----:R-:W-:Y:S01]  /*34a0*/  FMUL R26, R17, R26 ;  /* 0x0000001a111a7220 */ /* 0x002fe20000400000 */
[----:B------:R-:W-:Y:S01]  /*34b0*/  SHF.L.U32 R25, R10, 0x17, RZ ;  /* 0x000000170a197819 */ /* 0x000fe200000006ff */
[----:B------:R-:W-:Y:S01]  /*34c0*/  FADD R30, R21, -12583039 ;  /* 0xcb40007f151e7421 */ /* 0x000fe20000000000 */
[----:B------:R-:W-:Y:S01]  /*34d0*/  FFMA R24, R19, 1.925963033500011079e-08, R20 ;  /* 0x32a5706013187823 */ /* 0x000fe20000000014 */
[----:B------:R-:W1:Y:S02]  /*34e0*/  F2F.F64.F32 R16, R26 ;  /* 0x0000001a00107310 */ /* 0x000e640000201800 */
[----:B------:R-:W-:Y:S01]  /*34f0*/  FFMA R30, R23, 1.4426950216293334961, -R30 ;  /* 0x3fb8aa3b171e7823 */ /* 0x000fe2000000081e */
[----:B--2---:R-:W-:Y:S01]  /*3500*/  FMUL R10, R25, R28 ;  /* 0x0000001c190a7220 */ /* 0x004fe20000400000 */
[----:B------:R-:W-:-:S02]  /*3510*/  SHF.L.U32 R28, R11, 0x17, RZ ;  /* 0x000000170b1c7819 */ /* 0x000fc400000006ff */
[----:B------:R-:W-:Y:S02]  /*3520*/  FFMA R20, R23, 1.925963033500011079e-08, R30 ;  /* 0x32a5706017147823 */ /* 0x000fe4000000001e */
[----:B------:R-:W2:Y:S01]  /*3530*/  MUFU.EX2 R24, R24 ;  /* 0x0000001800187308 */ /* 0x000ea20000000800 */
[----:B----4-:R-:W-:Y:S01]  /*3540*/  FFMA.SAT R32, R27, R14, 0.5 ;  /* 0x3f0000001b207423 */ /* 0x010fe2000000200e */
[----:B0-----:R-:W-:-:S06]  /*3550*/  FMUL R13, R28, R13 ;  /* 0x0000000d1c0d7220 */ /* 0x001fcc0000400000 */
[----:B------:R-:W0:Y:S01]  /*3560*/  F2F.F64.F32 R10, R10 ;  /* 0x0000000a000a7310 */ /* 0x000e220000201800 */
[----:B------:R-:W-:Y:S01]  /*3570*/  FFMA.RM R19, R32, R5, 12582913 ;  /* 0x4b40000120137423 */ /* 0x000fe20000004005 */
[----:B------:R-:W-:Y:S01]  /*3580*/  SHF.L.U32 R25, R12, 0x17, RZ ;  /* 0x000000170c197819 */ /* 0x000fe200000006ff */
[----:B-1----:R-:W-:Y:S01]  /*3590*/  DADD R16, R16, R8 ;  /* 0x0000000010107229 */ /* 0x002fe20000000008 */
[----:B------:R-:W-:-:S04]  /*35a0*/  FFMA.SAT R14, R15, R14, 0.5 ;  /* 0x3f0000000f0e7423 */ /* 0x000fc8000000200e */
[----:B------:R-:W1:Y:S01]  /*35b0*/  MUFU.EX2 R20, R20 ;  /* 0x0000001400147308 */ /* 0x000e620000000800 */
[----:B------:R-:W-:Y:S01]  /*35c0*/  FADD R30, R19, -12583039 ;  /* 0xcb40007f131e7421 */ /* 0x000fe20000000000 */
[----:B------:R-:W-:Y:S01]  /*35d0*/  FFMA.RM R5, R14, R5, 12582913 ;  /* 0x4b4000010e057423 */ /* 0x000fe20000004005 */
[----:B--2---:R-:W-:-:S05]  /*35e0*/  FMUL R8, R25, R24 ;  /* 0x0000001819087220 */ /* 0x004fca0000400000 */
[----:B------:R-:W2:Y:S01]  /*35f0*/  F2F.F64.F32 R12, R13 ;  /* 0x0000000d000c7310 */ /* 0x000ea20000201800 */
[----:B------:R-:W-:Y:S01]  /*3600*/  FFMA R30, R27, 1.4426950216293334961, -R30 ;  /* 0x3fb8aa3b1b1e7823 */ /* 0x000fe2000000081e */
[----:B0-----:R-:W-:Y:S01]  /*3610*/  DADD R16, R16, R10 ;  /* 0x0000000010107229 */ /* 0x001fe2000000000a */
[----:B------:R-:W-:Y:S01]  /*3620*/  SHF.L.U32 R21, R21, 0x17, RZ ;  /* 0x0000001715157819 */ /* 0x000fe200000006ff */
[----:B------:R-:W-:Y:S01]  /*3630*/  FADD R14, R5, -12583039 ;  /* 0xcb40007f050e7421 */ /* 0x000fe20000000000 */
[----:B------:R-:W-:-:S03]  /*3640*/  FFMA R23, R27, 1.925963033500011079e-08, R30 ;  /* 0x32a570601b177823 */ /* 0x000fc6000000001e */
[----:B------:R-:W0:Y:S01]  /*3650*/  MUFU.EX2 R22, R22 ;  /* 0x0000001600167308 */ /* 0x000e220000000800 */
[----:B------:R-:W-:Y:S01]  /*3660*/  FFMA R14, R15, 1.4426950216293334961, -R14 ;  /* 0x3fb8aa3b0f0e7823 */ /* 0x000fe2000000080e */
[----:B-1----:R-:W-:-:S06]  /*3670*/  FMUL R10, R21, R20 ;  /* 0x00000014150a7220 */ /* 0x002fcc0000400000 */
[----:B------:R-:W1:Y:S01]  /*3680*/  F2F.F64.F32 R8, R8 ;  /* 0x0000000800087310 */ /* 0x000e620000201800 */
[----:B--2---:R-:W-:Y:S01]  /*3690*/  DADD R12, R16, R12 ;  /* 0x00000000100c7229 */ /* 0x004fe2000000000c */
[----:B------:R-:W-:Y:S01]  /*36a0*/  FFMA R16, R15, 1.925963033500011079e-08, R14 ;  /* 0x32a570600f107823 */ /* 0x000fe2000000000e */
[----:B------:R-:W-:-:S05]  /*36b0*/  SHF.L.U32 R15, R18, 0x17, RZ ;  /* 0x00000017120f7819 */ /* 0x000fca00000006ff */
[----:B------:R-:W2:Y:S01]  /*36c0*/  MUFU.EX2 R23, R23 ;  /* 0x0000001700177308 */ /* 0x000ea20000000800 */
[----:B0-----:R-:W-:-:S07]  /*36d0*/  FMUL R15, R15, R22 ;  /* 0x000000160f0f7220 */ /* 0x001fce0000400000 */
[----:B------:R-:W0:Y:S01]  /*36e0*/  F2F.F64.F32 R10, R10 ;  /* 0x0000000a000a7310 */ /* 0x000e220000201800 */
[----:B-1----:R-:W-:Y:S01]  /*36f0*/  DADD R8, R12, R8 ;  /* 0x000000000c087229 */ /* 0x002fe20000000008 */
[----:B------:R-:W-:-:S06]  /*3700*/  SHF.L.U32 R14, R19, 0x17, RZ ;  /* 0x00000017130e7819 */ /* 0x000fcc00000006ff */
[----:B------:R-:W1:Y:S01]  /*3710*/  MUFU.EX2 R16, R16 ;  /* 0x0000001000107308 */ /* 0x000e620000000800 */
[----:B--2---:R-:W-:-:S07]  /*3720*/  FMUL R14, R14, R23 ;  /* 0x000000170e0e7220 */ /* 0x004fce0000400000 */
[----:B------:R-:W2:Y:S01]  /*3730*/  F2F.F64.F32 R12, R15 ;  /* 0x0000000f000c7310 */ /* 0x000ea20000201800 */
[----:B0-----:R-:W-:Y:S01]  /*3740*/  DADD R8, R8, R10 ;  /* 0x0000000008087229 */ /* 0x001fe2000000000a */
[----:B------:R-:W-:-:S06]  /*3750*/  SHF.L.U32 R5, R5, 0x17, RZ ;  /* 0x0000001705057819 */ /* 0x000fcc00000006ff */
[----:B------:R-:W0:Y:S01]  /*3760*/  F2F.F64.F32 R10, R14 ;  /* 0x0000000e000a7310 */ /* 0x000e220000201800 */
[----:B-1----:R-:W-:Y:S01]  /*3770*/  FMUL R5, R5, R16 ;  /* 0x0000001005057220 */ /* 0x002fe20000400000 */
[----:B--2---:R-:W-:-:S06]  /*3780*/  DADD R8, R8, R12 ;  /* 0x0000000008087229 */ /* 0x004fcc000000000c */
[----:B------:R-:W1:Y:S02]  /*3790*/  F2F.F64.F32 R12, R5 ;  /* 0x00000005000c7310 */ /* 0x000e640000201800 */
[----:B0-----:R-:W-:-:S08]  /*37a0*/  DADD R8, R8, R10 ;  /* 0x0000000008087229 */ /* 0x001fd0000000000a */
[----:B-1----:R-:W-:Y:S01]  /*37b0*/  DADD R8, R8, R12 ;  /* 0x0000000008087229 */ /* 0x002fe2000000000c */
[----:B------:R-:W-:Y:S10]  /*37c0*/  BRA.U UP2, `(.L_x_43) ;  /* 0xfffffff902247547 */ /* 0x000ff4000b83ffff */
.L_x_42:
        /* <DEDUP_REMOVED lines=11> */
[----:B------:R-:W-:Y:S01]  /*3880*/  HFMA2 R22, -RZ, RZ, 3.7421875, 0 ;  /* 0x437c0000ff167431 */ /* 0x000fe200000001ff */
[----:B------:R-:W-:-:S02]  /*3890*/  MOV R21, 0x3bbb989d ;  /* 0x3bbb989d00157802 */ /* 0x000fc40000000f00 */
[----:B------:R-:W-:Y:S01]  /*38a0*/  IADD3 R0, PT, PT, R0, 0x4, RZ ;  /* 0x0000000400007810 */ /* 0x000fe20007ffe0ff */
[----:B--2---:R-:W0:Y:S08]  /*38b0*/  F2F.F64.F32 R10, R5 ;  /* 0x00000005000a7310 */ /* 0x004e300000201800 */
[----:B---3--:R-:W1:Y:S01]  /*38c0*/  F2F.F64.F32 R12, R18 ;  /* 0x00000012000c7310 */ /* 0x008e620000201800 */
[----:B0-----:R-:W-:-:S07]  /*38d0*/  DADD R10, R10, -R2 ;  /* 0x000000000a0a7229 */ /* 0x001fce0000000802 */
[----:B----4-:R-:W0:Y:S01]  /*38e0*/  F2F.F64.F32 R14, R19 ;  /* 0x00000013000e7310 */ /* 0x010e220000201800 */
[----:B-1----:R-:W-:-:S07]  /*38f0*/  DADD R12, R12, -R2 ;  /* 0x000000000c0c7229 */ /* 0x002fce0000000802 */
[----:B-----5:R-:W1:Y:S01]  /*3900*/  F2F.F64.F32 R16, R20 ;  /* 0x0000001400107310 */ /* 0x020e620000201800 */
[----:B0-----:R-:W-:-:S07]  /*3910*/  DADD R14, R14, -R2 ;  /* 0x000000000e0e7229 */ /* 0x001fce0000000802 */
[----:B------:R-:W0:Y:S01]  /*3920*/  F2F.F32.F64 R10, R10 ;  /* 0x0000000a000a7310 */ /* 0x000e220000301000 */
[----:B-1----:R-:W-:-:S07]  /*3930*/  DADD R16, R16, -R2 ;  /* 0x0000000010107229 */ /* 0x002fce0000000802 */
[----:B------:R-:W1:Y:S01]  /*3940*/  F2F.F32.F64 R12, R12 ;  /* 0x0000000c000c7310 */ /* 0x000e620000301000 */
[----:B0-----:R-:W-:-:S07]  /*3950*/  FFMA.SAT R5, R10, R21, 0.5 ;  /* 0x3f0000000a057423 */ /* 0x001fce0000002015 */
[----:B------:R-:W0:Y:S01]  /*3960*/  F2F.F32.F64 R14, R14 ;  /* 0x0000000e000e7310 */ /* 0x000e220000301000 */
[----:B------:R-:W-:-:S04]  /*3970*/  FFMA.RM R6, R5, R22, 12582913 ;  /* 0x4b40000105067423 */ /* 0x000fc80000004016 */
[----:B------:R-:W-:Y:S01]  /*3980*/  FADD R7, R6, -12583039 ;  /* 0xcb40007f06077421 */ /* 0x000fe20000000000 */
[----:B-1----:R-:W-:Y:S02]  /*3990*/  FFMA.SAT R5, R12, R21, 0.5 ;  /* 0x3f0000000c057423 */ /* 0x002fe40000002015 */
[----:B------:R-:W1:Y:S01]  /*39a0*/  F2F.F32.F64 R16, R16 ;  /* 0x0000001000107310 */ /* 0x000e620000301000 */
[----:B------:R-:W-:Y:S01]  /*39b0*/  SHF.L.U32 R6, R6, 0x17, RZ ;  /* 0x0000001706067819 */ /* 0x000fe200000006ff */
[----:B------:R-:W-:Y:S01]  /*39c0*/  FFMA R7, R10, 1.4426950216293334961, -R7 ;  /* 0x3fb8aa3b0a077823 */ /* 0x000fe20000000807 */
[----:B------:R-:W-:-:S03]  /*39d0*/  FFMA.RM R5, R5, R22, 12582913 ;  /* 0x4b40000105057423 */ /* 0x000fc60000004016 */
[----:B------:R-:W-:Y:S01]  /*39e0*/  FFMA R7, R10, 1.925963033500011079e-08, R7 ;  /* 0x32a570600a077823 */ /* 0x000fe20000000007 */
[C---:B------:R-:W-:Y:S01]  /*39f0*/  FADD R11, R5.reuse, -12583039 ;  /* 0xcb40007f050b7421 */ /* 0x040fe20000000000 */
[-C--:B0-----:R-:W-:Y:S01]  /*3a00*/  FFMA.SAT R13, R14, R21.reuse, 0.5 ;  /* 0x3f0000000e0d7423 */ /* 0x081fe20000002015 */
[----:B------:R-:W-:Y:S02]  /*3a10*/  SHF.L.U32 R5, R5, 0x17, RZ ;  /* 0x0000001705057819 */ /* 0x000fe400000006ff */
[C---:B------:R-:W-:Y:S01]  /*3a20*/  FFMA R11, R12.reuse, 1.4426950216293334961, -R11 ;  /* 0x3fb8aa3b0c0b7823 */ /* 0x040fe2000000080b */
[----:B------:R-:W-:Y:S01]  /*3a30*/  FFMA.RM R13, R13, R22, 12582913 ;  /* 0x4b4000010d0d7423 */ /* 0x000fe20000004016 */
[----:B------:R-:W0:Y:S02]  /*3a40*/  MUFU.EX2 R7, R7 ;  /* 0x0000000700077308 */ /* 0x000e240000000800 */
[----:B------:R-:W-:Y:S01]  /*3a50*/  FFMA R11, R12, 1.925963033500011079e-08, R11 ;  /* 0x32a570600c0b7823 */ /* 0x000fe2000000000b */
[C---:B------:R-:W-:Y:S01]  /*3a60*/  FADD R15, R13.reuse, -12583039 ;  /* 0xcb40007f0d0f7421 */ /* 0x040fe20000000000 */
[----:B-1----:R-:W-:Y:S01]  /*3a70*/  FFMA.SAT R12, R16, R21, 0.5 ;  /* 0x3f000000100c7423 */ /* 0x002fe20000002015 */
[----:B------:R-:W-:-:S02]  /*3a80*/  SHF.L.U32 R13, R13, 0x17, RZ ;  /* 0x000000170d0d7819 */ /* 0x000fc400000006ff */
[----:B------:R-:W-:Y:S01]  /*3a90*/  FFMA R15, R14, 1.4426950216293334961, -R15 ;  /* 0x3fb8aa3b0e0f7823 */ /* 0x000fe2000000080f */
[----:B------:R-:W1:Y:S01]  /*3aa0*/  MUFU.EX2 R10, R11 ;  /* 0x0000000b000a7308 */ /* 0x000e620000000800 */
[----:B------:R-:W-:Y:S02]  /*3ab0*/  FFMA.RM R17, R12, R22, 12582913 ;  /* 0x4b4000010c117423 */ /* 0x000fe40000004016 */
[----:B------:R-:W-:Y:S02]  /*3ac0*/  FFMA R15, R14, 1.925963033500011079e-08, R15 ;  /* 0x32a570600e0f7823 */ /* 0x000fe4000000000f */
[C---:B------:R-:W-:Y:S01]  /*3ad0*/  FADD R19, R17.reuse, -12583039 ;  /* 0xcb40007f11137421 */ /* 0x040fe20000000000 */
[----:B------:R-:W-:Y:S02]  /*3ae0*/  SHF.L.U32 R17, R17, 0x17, RZ ;  /* 0x0000001711117819 */ /* 0x000fe400000006ff */
[----:B------:R-:W2:Y:S01]  /*3af0*/  MUFU.EX2 R14, R15 ;  /* 0x0000000f000e7308 */ /* 0x000ea20000000800 */
[----:B------:R-:W-:Y:S01]  /*3b00*/  FFMA R19, R16, 1.4426950216293334961, -R19 ;  /* 0x3fb8aa3b10137823 */ /* 0x000fe20000000813 */
[----:B0-----:R-:W-:-:S03]  /*3b10*/  FMUL R12, R6, R7 ;  /* 0x00000007060c7220 */ /* 0x001fc60000400000 */
[----:B------:R-:W-:-:S03]  /*3b20*/  FFMA R19, R16, 1.925963033500011079e-08, R19 ;  /* 0x32a5706010137823 */ /* 0x000fc60000000013 */
[----:B------:R-:W0:Y:S01]  /*3b30*/  F2F.F64.F32 R6, R12 ;  /* 0x0000000c00067310 */ /* 0x000e220000201800 */
[----:B-1----:R-:W-:-:S07]  /*3b40*/  FMUL R5, R5, R10 ;  /* 0x0000000a05057220 */ /* 0x002fce0000400000 */
[----:B------:R-:W1:Y:S01]  /*3b50*/  MUFU.EX2 R16, R19 ;  /* 0x0000001300107308 */ /* 0x000e620000000800 */
[----:B--2---:R-:W-:Y:S01]  /*3b60*/  FMUL R13, R13, R14 ;  /* 0x0000000e0d0d7220 */ /* 0x004fe20000400000 */
[----:B0-----:R-:W-:-:S06]  /*3b70*/  DADD R6, R8, R6 ;  /* 0x0000000008067229 */ /* 0x001fcc0000000006 */
[----:B------:R-:W0:Y:S08]  /*3b80*/  F2F.F64.F32 R10, R5 ;  /* 0x00000005000a7310 */ /* 0x000e300000201800 */
[----:B------:R-:W2:Y:S01]  /*3b90*/  F2F.F64.F32 R8, R13 ;  /* 0x0000000d00087310 */ /* 0x000ea20000201800 */
[----:B-1----:R-:W-:Y:S01]  /*3ba0*/  FMUL R16, R17, R16 ;  /* 0x0000001011107220 */ /* 0x002fe20000400000 */
[----:B0-----:R-:W-:-:S06]  /*3bb0*/  DADD R6, R6, R10 ;  /* 0x0000000006067229 */ /* 0x001fcc000000000a */
[----:B------:R-:W0:Y:S02]  /*3bc0*/  F2F.F64.F32 R10, R16 ;  /* 0x00000010000a7310 */ /* 0x000e240000201800 */
[----:B--2---:R-:W-:-:S08]  /*3bd0*/  DADD R8, R6, R8 ;  /* 0x0000000006087229 */ /* 0x004fd00000000008 */
[----:B0-----:R-:W-:-:S11]  /*3be0*/  DADD R8, R8, R10 ;  /* 0x0000000008087229 */ /* 0x001fd6000000000a */
.L_x_45:
[----:B------:R-:W-:Y:S05]  /*3bf0*/  BRA.U !UP2, `(.L_x_44) ;  /* 0x000000010ae07547 */ /* 0x000fea000b800000 */
[----:B------:R-:W-:Y:S02]  /*3c00*/  UISETP.NE.AND UP1, UPT, UR5, 0x1, UPT ;  /* 0x000000010500788c */ /* 0x000fe4000bf25270 */
[----:B------:R-:W-:-:S04]  /*3c10*/  ULOP3.LUT UR4, UR8, 0x1, URZ, 0xc0, !UPT ;  /* 0x0000000108047892 */ /* 0x000fc8000f8ec0ff */
[----:B------:R-:W-:-:S03]  /*3c20*/  UISETP.NE.U32.AND UP2, UPT, UR4, 0x1, UPT ;  /* 0x000000010400788c */ /* 0x000fc6000bf45070 */
[----:B------:R-:W-:Y:S08]  /*3c30*/  BRA.U !UP1, `(.L_x_46) ;  /* 0x0000000109847547 */ /* 0x000ff0000b800000 */
[----:B------:R-:W0:Y:S02]  /*3c40*/  LDC.64 R6, c[0x0][0x3c0] ;  /* 0x0000f000ff067b82 */ /* 0x000e240000000a00 */
[----:B0-----:R-:W-:-:S05]  /*3c50*/  IMAD.WIDE.U32 R6, R0, 0x4, R6 ;  /* 0x0000000400067825 */ /* 0x001fca00078e0006 */
[----:B------:R-:W2:Y:S04]  /*3c60*/  LDG.E R5, desc[UR12][R6.64] ;  /* 0x0000000c06057981 */ /* 0x000ea8000c1e1900 */
[----:B------:R-:W3:Y:S01]  /*3c70*/  LDG.E R16, desc[UR12][R6.64+0x4] ;  /* 0x0000040c06107981 */ /* 0x000ee2000c1e1900 */
[----:B------:R-:W-:Y:S01]  /*3c80*/  HFMA2 R17, -RZ, RZ, 3.7421875, 0 ;  /* 0x437c0000ff117431 */ /* 0x000fe200000001ff */
[----:B------:R-:W-:Y:S02]  /*3c90*/  MOV R15, 0x3bbb989d ;  /* 0x3bbb989d000f7802 */ /* 0x000fe40000000f00 */
[----:B------:R-:W-:Y:S01]  /*3ca0*/  IADD3 R0, PT, PT, R0, 0x2, RZ ;  /* 0x0000000200007810 */ /* 0x000fe20007ffe0ff */
[----:B--2---:R-:W0:Y:S08]  /*3cb0*/  F2F.F64.F32 R10, R5 ;  /* 0x00000005000a7310 */ /* 0x004e300000201800 */
[----:B---3--:R-:W1:Y:S01]  /*3cc0*/  F2F.F64.F32 R12, R16 ;  /* 0x00000010000c7310 */ /* 0x008e620000201800 */
[----:B0-----:R-:W-:-:S02]  /*3cd0*/  DADD R10, R10, -R2 ;  /* 0x000000000a0a7229 */ /* 0x001fc40000000802 */
[----:B-1----:R-:W-:-:S08]  /*3ce0*/  DADD R12, R12, -R2 ;  /* 0x000000000c0c7229 */ /* 0x002fd00000000802 */
[----:B------:R-:W0:Y:S08]  /*3cf0*/  F2F.F32.F64 R10, R10 ;  /* 0x0000000a000a7310 */ /* 0x000e300000301000 */
[----:B------:R-:W1:Y:S01]  /*3d00*/  F2F.F32.F64 R12, R12 ;  /* 0x0000000c000c7310 */ /* 0x000e620000301000 */
[----:B0-----:R-:W-:-:S04]  /*3d10*/  FFMA.SAT R14, R10, R15, 0.5 ;  /* 0x3f0000000a0e7423 */ /* 0x001fc8000000200f */
[----:B------:R-:W-:Y:S01]  /*3d20*/  FFMA.RM R14, R14, R17, 12582913 ;  /* 0x4b4000010e0e7423 */ /* 0x000fe20000004011 */
[----:B-1----:R-:W-:-:S03]  /*3d30*/  FFMA.SAT R6, R12, R15, 0.5 ;  /* 0x3f0000000c067423 */ /* 0x002fc6000000200f */
[C---:B------:R-:W-:Y:S01]  /*3d40*/  FADD R5, R14.reuse, -12583039 ;  /* 0xcb40007f0e057421 */ /* 0x040fe20000000000 */
[----:B------:R-:W-:Y:S01]  /*3d50*/  SHF.L.U32 R14, R14, 0x17, RZ ;  /* 0x000000170e0e7819 */ /* 0x000fe200000006ff */
[----:B------:R-:W-:Y:S02]  /*3d60*/  FFMA.RM R6, R6, R17, 12582913 ;  /* 0x4b40000106067423 */ /* 0x000fe40000004011 */
[----:B------:R-:W-:Y:S02]  /*3d70*/  FFMA R5, R10, 1.4426950216293334961, -R5 ;  /* 0x3fb8aa3b0a057823 */ /* 0x000fe40000000805 */
[----:B------:R-:W-:Y:S02]  /*3d80*/  FADD R7, R6, -12583039 ;  /* 0xcb40007f06077421 */ /* 0x000fe40000000000 */
[----:B------:R-:W-:Y:S01]  /*3d90*/  FFMA R5, R10, 1.925963033500011079e-08, R5 ;  /* 0x32a570600a057823 */ /* 0x000fe20000000005 */
[----:B------:R-:W-:Y:S01]  /*3da0*/  SHF.L.U32 R10, R6, 0x17, RZ ;  /* 0x00000017060a7819 */ /* 0x000fe200000006ff */
[----:B------:R-:W-:-:S04]  /*3db0*/  FFMA R7, R12, 1.4426950216293334961, -R7 ;  /* 0x3fb8aa3b0c077823 */ /* 0x000fc80000000807 */
[----:B------:R-:W0:Y:S01]  /*3dc0*/  MUFU.EX2 R5, R5 ;  /* 0x0000000500057308 */ /* 0x000e220000000800 */
[----:B------:R-:W-:-:S07]  /*3dd0*/  FFMA R12, R12, 1.925963033500011079e-08, R7 ;  /* 0x32a570600c0c7823 */ /* 0x000fce0000000007 */
[----:B------:R-:W1:Y:S01]  /*3de0*/  MUFU.EX2 R11, R12 ;  /* 0x0000000c000b7308 */ /* 0x000e620000000800 */
[----:B0-----:R-:W-:-:S07]  /*3df0*/  FMUL R14, R14, R5 ;  /* 0x000000050e0e7220 */ /* 0x001fce0000400000 */
[----:B------:R-:W0:Y:S01]  /*3e00*/  F2F.F64.F32 R6, R14 ;  /* 0x0000000e00067310 */ /* 0x000e220000201800 */
[----:B-1----:R-:W-:-:S07]  /*3e10*/  FMUL R10, R10, R11 ;  /* 0x0000000b0a0a7220 */ /* 0x002fce0000400000 */
[----:B------:R-:W1:Y:S01]  /*3e20*/  F2F.F64.F32 R10, R10 ;  /* 0x0000000a000a7310 */ /* 0x000e620000201800 */
[----:B0-----:R-:W-:-:S08]  /*3e30*/  DADD R6, R8, R6 ;  /* 0x0000000008067229 */ /* 0x001fd00000000006 */
[----:B-1----:R-:W-:-:S11]  /*3e40*/  DADD R8, R6, R10 ;  /* 0x0000000006087229 */ /* 0x002fd6000000000a */
.L_x_46:
[----:B------:R-:W-:Y:S05]  /*3e50*/  BRA.U UP2, `(.L_x_44) ;  /* 0x0000000102487547 */ /* 0x000fea000b800000 */
[----:B------:R-:W0:Y:S02]  /*3e60*/  LDC.64 R6, c[0x0][0x3c0] ;  /* 0x0000f000ff067b82 */ /* 0x000e240000000a00 */
[----:B0-----:R-:W-:-:S06]  /*3e70*/  IMAD.WIDE.U32 R6, R0, 0x4, R6 ;  /* 0x0000000400067825 */ /* 0x001fcc00078e0006 */
[----:B------:R-:W2:Y:S01]  /*3e80*/  LDG.E R6, desc[UR12][R6.64] ;  /* 0x0000000c06067981 */ /* 0x000ea2000c1e1900 */
[----:B------:R-:W-:Y:S01]  /*3e90*/  HFMA2 R13, -RZ, RZ, 3.7421875, 0 ;  /* 0x437c0000ff0d7431 */ /* 0x000fe200000001ff */
[----:B------:R-:W-:Y:S01]  /*3ea0*/  MOV R5, 0x3bbb989d ;  /* 0x3bbb989d00057802 */ /* 0x000fe20000000f00 */
[----:B--2---:R-:W0:Y:S02]  /*3eb0*/  F2F.F64.F32 R10, R6 ;  /* 0x00000006000a7310 */ /* 0x004e240000201800 */
[----:B0-----:R-:W-:-:S10]  /*3ec0*/  DADD R10, R10, -R2 ;  /* 0x000000000a0a7229 */ /* 0x001fd40000000802 */
[----:B------:R-:W0:Y:S02]  /*3ed0*/  F2F.F32.F64 R10, R10 ;  /* 0x0000000a000a7310 */ /* 0x000e240000301000 */
[----:B0-----:R-:W-:-:S04]  /*3ee0*/  FFMA.SAT R0, R10, R5, 0.5 ;  /* 0x3f0000000a007423 */ /* 0x001fc80000002005 */
[----:B------:R-:W-:-:S04]  /*3ef0*/  FFMA.RM R0, R0, R13, 12582913 ;  /* 0x4b40000100007423 */ /* 0x000fc8000000400d */
[C---:B------:R-:W-:Y:S01]  /*3f00*/  FADD R5, R0.reuse, -12583039 ;  /* 0xcb40007f00057421 */ /* 0x040fe20000000000 */
[----:B------:R-:W-:-:S03]  /*3f10*/  SHF.L.U32 R0, R0, 0x17, RZ ;  /* 0x0000001700007819 */ /* 0x000fc600000006ff */
[----:B------:R-:W-:-:S04]  /*3f20*/  FFMA R5, R10, 1.4426950216293334961, -R5 ;  /* 0x3fb8aa3b0a057823 */ /* 0x000fc80000000805 */
[----:B------:R-:W-:-:S06]  /*3f30*/  FFMA R5, R10, 1.925963033500011079e-08, R5 ;  /* 0x32a570600a057823 */ /* 0x000fcc0000000005 */
[----:B------:R-:W0:Y:S02]  /*3f40*/  MUFU.EX2 R5, R5 ;  /* 0x0000000500057308 */ /* 0x000e240000000800 */
[----:B0-----:R-:W-:-:S06]  /*3f50*/  FMUL R0, R0, R5 ;  /* 0x0000000500007220 */ /* 0x001fcc0000400000 */
[----:B------:R-:W0:Y:S02]  /*3f60*/  F2F.F64.F32 R6, R0 ;  /* 0x0000000000067310 */ /* 0x000e240000201800 */
[----:B0-----:R-:W-:-:S11]  /*3f70*/  DADD R8, R8, R6 ;  /* 0x0000000008087229 */ /* 0x001fd60000000006 */
.L_x_44:
[----:B------:R0:W1:Y:S02]  /*3f80*/  F2F.F32.F64 R8, R8 ;  /* 0x0000000800087310 */ /* 0x0000640000301000 */
.L_x_41:
[----:B-1----:R-:W-:Y:S02]  /*3f90*/  FSETP.GEU.AND P0, PT, R8, 1.175494350822287508e-38, PT ;  /* 0x008000000800780b */ /* 0x002fe40003f0e000 */
[----:B------:R-:W-:-:S11]  /*3fa0*/  MOV R7, 0x3e055027 ;  /* 0x3e05502700077802 */ /* 0x000fd60000000f00 */
[----:B------:R-:W-:-:S05]  /*3fb0*/  @!P0 FMUL R8, R8, 8388608 ;  /* 0x4b00000008088820 */ /* 0x000fca0000400000 */
[----:B------:R-:W-:-:S04]  /*3fc0*/  IADD3 R0, PT, PT, R8, -0x3f2aaaab, RZ ;  /* 0xc0d5555508007810 */ /* 0x000fc80007ffe0ff */
[----:B------:R-:W-:-:S04]  /*3fd0*/  LOP3.LUT R5, R0, 0xff800000, RZ, 0xc0, !PT ;  /* 0xff80000000057812 */ /* 0x000fc800078ec0ff */
[-C--:B------:R-:W-:Y:S02]  /*3fe0*/  IADD3 R0, PT, PT, R8, -R5.reuse, RZ ;  /* 0x8000000508007210 */ /* 0x080fe40007ffe0ff */
[----:B------:R-:W-:-:S03]  /*3ff0*/  I2FP.F32.S32 R5, R5 ;  /* 0x0000000500057245 */ /* 0x000fc60000201400 */
[----:B------:R-:W-:Y:S01]  /*4000*/  FADD R6, R0, -1 ;  /* 0xbf80000000067421 */ /* 0x000fe20000000000 */
[----:B------:R-:W-:Y:S02]  /*4010*/  FSEL R0, RZ, -23, P0 ;  /* 0xc1b80000ff007808 */ /* 0x000fe40000000000 */
[----:B------:R-:W-:Y:S01]  /*4020*/  ISETP.GT.U32.AND P0, PT, R8, 0x7f7fffff, PT ;  /* 0x7f7fffff0800780c */ /* 0x000fe20003f04070 */
[C---:B------:R-:W-:Y:S02]  /*4030*/  FFMA R7, R6.reuse, -R7, 0.14084610342979431152 ;  /* 0x3e1039f606077423 */ /* 0x040fe40000000807 */
[----:B------:R-:W-:Y:S01]  /*4040*/  FFMA R0, R5, 1.1920928955078125e-07, R0 ;  /* 0x3400000005007823 */ /* 0x000fe20000000000 */
[----:B------:R-:W-:Y:S01]  /*4050*/  MOV R5, 0x7f800000 ;  /* 0x7f80000000057802 */ /* 0x000fe20000000f00 */
[----:B------:R-:W-:-:S04]  /*4060*/  FFMA R7, R6, R7, -0.12148627638816833496 ;  /* 0xbdf8cdcc06077423 */ /* 0x000fc80000000007 */
[----:B------:R-:W-:-:S04]  /*4070*/  FFMA R7, R6, R7, 0.13980610668659210205 ;  /* 0x3e0f295506077423 */ /* 0x000fc80000000007 */
[----:B------:R-:W-:-:S04]  /*4080*/  FFMA R7, R6, R7, -0.16684235632419586182 ;  /* 0xbe2ad8b906077423 */ /* 0x000fc80000000007 */
[----:B------:R-:W-:-:S04]  /*4090*/  FFMA R7, R6, R7, 0.20012299716472625732 ;  /* 0x3e4ced0b06077423 */ /* 0x000fc80000000007 */
[----:B------:R-:W-:-:S04]  /*40a0*/  FFMA R7, R6, R7, -0.24999669194221496582 ;  /* 0xbe7fff2206077423 */ /* 0x000fc80000000007 */
[----:B------:R-:W-:-:S04]  /*40b0*/  FFMA R7, R6, R7, 0.33333182334899902344 ;  /* 0x3eaaaa7806077423 */ /* 0x000fc80000000007 */
[----:B------:R-:W-:-:S04]  /*40c0*/  FFMA R7, R6, R7, -0.5 ;  /* 0xbf00000006077423 */ /* 0x000fc80000000007 */
[----:B------:R-:W-:-:S04]  /*40d0*/  FMUL R7, R6, R7 ;  /* 0x0000000706077220 */ /* 0x000fc80000400000 */
[----:B------:R-:W-:-:S04]  /*40e0*/  FFMA R7, R6, R7, R6 ;  /* 0x0000000706077223 */ /* 0x000fc80000000006 */
[----:B------:R-:W-:Y:S01]  /*40f0*/  FFMA R0, R0, 0.69314718246459960938, R7 ;  /* 0x3f31721800007823 */ /* 0x000fe20000000007 */
[C---:B------:R-:W-:Y:S01]  /*4100*/  @P0 FFMA R0, R8.reuse, R5, +INF ;  /* 0x7f80000008000423 */ /* 0x040fe20000000005 */
[----:B------:R-:W-:-:S04]  /*4110*/  FSETP.NEU.AND P0, PT, R8, RZ, PT ;  /* 0x000000ff0800720b */ /* 0x000fc80003f0d000 */
[----:B------:R-:W-:-:S04]  /*4120*/  FSEL R0, R0, -INF , P0 ;  /* 0xff80000000007808 */ /* 0x000fc80000000000 */
[----:B------:R-:W1:Y:S02]  /*4130*/  F2F.F64.F32 R6, R0 ;  /* 0x0000000000067310 */ /* 0x000e640000201800 */
[----:B-1----:R-:W-:Y:S01]  /*4140*/  DADD R6, R6, R2 ;  /* 0x0000000006067229 */ /* 0x002fe20000000002 */
[----:B------:R-:W-:Y:S02]  /*4150*/  MOV R2, 0x0 ;  /* 0x0000000000027802 */ /* 0x000fe40000000f00 */
[----:B------:R-:W-:-:S03]  /*4160*/  MOV R3, 0xfff00000 ;  /* 0xfff0000000037802 */ /* 0x000fc60000000f00 */
[----:B------:R1:W2:Y:S01]  /*4170*/  F2F.F32.F64 R5, R6 ;  /* 0x0000000600057310 */ /* 0x0002a20000301000 */
[----:B------:R-:W-:Y:S05]  /*4180*/  BRA.U !UP0, `(.L_x_47) ;  /* 0x0000003108a47547 */ /* 0x000fea000b800000 */
[----:B------:R-:W3:Y:S01]  /*4190*/  LDCU.64 UR6, c[0x0][0x3c0] ;  /* 0x00007800ff0677ac */ /* 0x000ee20008000a00 */
[----:B------:R-:W-:Y:S01]  /*41a0*/  MOV R13, RZ ;  /* 0x000000ff000d7202 */ /* 0x000fe20000000f00 */
[----:B------:R-:W-:Y:S01]  /*41b0*/  UIADD3 UR9, UPT, UPT, UR8, -0x1, URZ ;  /* 0xffffffff08097890 */ /* 0x000fe2000fffe0ff */
[----:B------:R-:W-:Y:S01]  /*41c0*/  UMOV UR4, 0x10 ;  /* 0x0000001000047882 */ /* 0x000fe20000000000 */
[----:B------:R-:W-:Y:S02]  /*41d0*/  UMOV UR5, 0x0 ;  /* 0x0000000000057882 */ /* 0x000fe40000000000 */
[----:B------:R-:W-:Y:S02]  /*41e0*/  UISETP.GE.U32.AND UP0, UPT, UR9, 0x7, UPT ;  /* 0x000000070900788c */ /* 0x000fe4000bf06070 */
[----:B------:R-:W-:Y:S02]  /*41f0*/  ULOP3.LUT UR14, UR8, 0x7, URZ, 0xc0, !UPT ;  /* 0x00000007080e7892 */ /* 0x000fe4000f8ec0ff */
[----:B---3--:R-:W-:-:S05]  /*4200*/  UIMAD.WIDE.U32 UR4, UR6, 0x1, UR4 ;  /* 0x00000001060478a5 */ /* 0x008fca000f8e0004 */
[----:B------:R-:W-:Y:S07]  /*4210*/  BRA.U !UP0, `(.L_x_48) ;  /* 0x0000001108c87547 */ /* 0x000fee000b800000 */
[----:B------:R-:W3:Y:S01]  /*4220*/  LDCU.64 UR10, c[0x0][0x390] ;  /* 0x00007200ff0a77ac */ /* 0x000ee20008000a00 */
[----:B-1----:R-:W1:Y:S01]  /*4230*/  LDC R7, c[0x0][0x388] ;  /* 0x0000e200ff077b82 */ /* 0x002e620000000800 */
[----:B------:R-:W-:Y:S01]  /*4240*/  MOV R2, UR4 ;  /* 0x0000000400027c02 */ /* 0x000fe20008000f00 */
[----:B------:R-:W-:Y:S01]  /*4250*/  UIADD3 UR6, UPT, UPT, UR7, UR5, URZ ;  /* 0x0000000507067290 */ /* 0x000fe2000fffe0ff */
[----:B------:R-:W-:Y:S01]  /*4260*/  MOV R11, R4 ;  /* 0x00000004000b7202 */ /* 0x000fe20000000f00 */
[----:B------:R-:W-:Y:S01]  /*4270*/  ULOP3.LUT UR8, UR8, 0x7ffffff8, URZ, 0xc0, !UPT ;  /* 0x7ffffff808087892 */ /* 0x000fe2000f8ec0ff */
[----:B------:R-:W-:-:S03]  /*4280*/  MOV R8, R2 ;  /* 0x0000000200087202 */ /* 0x000fc60000000f00 */
[----:B------:R-:W4:Y:S01]  /*4290*/  LDC R6, c[0x0][0x3cc] ;  /* 0x0000f300ff067b82 */ /* 0x000f220000000800 */
[----:B------:R-:W-:Y:S02]  /*42a0*/  MOV R21, UR6 ;  /* 0x0000000600157c02 */ /* 0x000fe40008000f00 */
[----:B------:R-:W-:Y:S02]  /*42b0*/  MOV R13, UR8 ;  /* 0x00000008000d7c02 */ /* 0x000fe40008000f00 */
[----:B------:R-:W-:Y:S01]  /*42c0*/  MOV R3, UR5 ;  /* 0x0000000500037c02 */ /* 0x000fe20008000f00 */
[----:B------:R-:W-:Y:S02]  /*42d0*/  UIADD3 UR5, UPT, UPT, -UR8, URZ, URZ ;  /* 0x000000ff08057290 */ /* 0x000fe4000fffe1ff */
[----:B0-----:R-:W0:Y:S01]  /*42e0*/  LDC R9, c[0x0][0x38c] ;  /* 0x0000e300ff097b82 */ /* 0x001e220000000800 */
[----:B---3--:R-:W-:-:S04]  /*42f0*/  UIADD3 UR7, UP0, UPT, UR10, 0x10, URZ ;  /* 0x000000100a077890 */ /* 0x008fc8000ff1e0ff */
[----:B------:R-:W-:Y:S02]  /*4300*/  UIADD3.X UR4, UPT, UPT, URZ, UR11, URZ, UP0, !UPT ;  /* 0x0000000bff047290 */ /* 0x000fe400087fe4ff */
[----:B------:R-:W-:Y:S01]  /*4310*/  MOV R18, UR7 ;  /* 0x0000000700127c02 */ /* 0x000fe20008000f00 */
[----:B------:R-:W3:Y:S03]  /*4320*/  LDC.64 R14, c[0x0][0x398] ;  /* 0x0000e600ff0e7b82 */ /* 0x000ee60000000a00 */
[----:B------:R-:W-:-:S07]  /*4330*/  MOV R19, UR4 ;  /* 0x0000000400137c02 */ /* 0x000fce0008000f00 */
.L_x_73:
[----:B------:R-:W5:Y:S01]  /*4340*/  LDG.E R23, desc[UR12][R18.64+-0x10] ;  /* 0xfffff00c12177981 */ /* 0x000f62000c1e1900 */
[----:B-1----:R-:W1:Y:S01]  /*4350*/  MUFU.RCP R0, R7 ;  /* 0x0000000700007308 */ /* 0x002e620000001000 */
[----:B0-----:R-:W-:Y:S02]  /*4360*/  MOV R16, R8 ;  /* 0x0000000800107202 */ /* 0x001fe40000000f00 */
[----:B------:R-:W-:Y:S01]  /*4370*/  MOV R17, R21 ;  /* 0x0000001500117202 */ /* 0x000fe20000000f00 */
[----:B-1----:R-:W-:-:S04]  /*4380*/  FFMA R3, R0, -R7, 1 ;  /* 0x3f80000000037423 */ /* 0x002fc80000000807 */
[----:B------:R-:W-:Y:S01]  /*4390*/  FFMA R0, R0, R3, R0 ;  /* 0x0000000300007223 */ /* 0x000fe20000000000 */
[----:B-----5:R-:W1:Y:S03]  /*43a0*/  FCHK P0, R23, R7 ;  /* 0x0000000717007302 */ /* 0x020e660000000000 */
[----:B------:R-:W-:-:S04]  /*43b0*/  FFMA R2, R0, R23, RZ ;  /* 0x0000001700027223 */ /* 0x000fc800000000ff */
[----:B------:R-:W-:-:S04]  /*43c0*/  FFMA R3, R2, -R7, R23 ;  /* 0x8000000702037223 */ /* 0x000fc80000000017 */
[----:B------:R-:W-:Y:S01]  /*43d0*/  FFMA R0, R0, R3, R2 ;  /* 0x0000000300007223 */ /* 0x000fe20000000002 */
[----:B-1----:R-:W-:Y:S06]  /*43e0*/  @!P0 BRA `(.L_x_49) ;  /* 0x0000000000148947 */ /* 0x002fec0003800000 */
[----:B------:R-:W1:Y:S01]  /*43f0*/  LDCU UR4, c[0x0][0x388] ;  /* 0x00007100ff0477ac */ /* 0x000e620008000800 */
[----:B------:R-:W-:Y:S02]  /*4400*/  MOV R3, R23 ;  /* 0x0000001700037202 */ /* 0x000fe40000000f00 */
[----:B------:R-:W-:Y:S02]  /*4410*/  MOV R2, 0x4440 ;  /* 0x0000444000027802 */ /* 0x000fe40000000f00 */
[----:B-1----:R-:W-:-:S07]  /*4420*/  MOV R0, UR4 ;  /* 0x0000000400007c02 */ /* 0x002fce0008000f00 */
[----:B0-234-:R-:W-:Y:S05]  /*4430*/  CALL.REL.NOINC `($__internal_0_$__cuda_sm3x_div_rn_noftz_f32_slowpath) ;  /* 0x0000005c00dc7944 */ /* 0x01dfea0003c00000 */
.L_x_49:
[----:B---3--:R-:W-:-:S05]  /*4440*/  IMAD.WIDE R20, R11, 0x4, R14 ;  /* 0x000000040b147825 */ /* 0x008fca00078e020e */
[----:B------:R-:W3:Y:S01]  /*4450*/  LDG.E R3, desc[UR12][R20.64] ;  /* 0x0000000c14037981 */ /* 0x000ee2000c1e1900 */
[----:B0-----:R-:W0:Y:S01]  /*4460*/  MUFU.RCP R2, R9 ;  /* 0x0000000900027308 */ /* 0x001e220000001000 */
[----:B------:R-:W-:Y:S01]  /*4470*/  BSSY.RECONVERGENT B2, `(.L_x_50) ;  /* 0x000000d000027945 */ /* 0x000fe20003800200 */
[----:B--2---:R-:W-:Y:S01]  /*4480*/  FADD R8, -R5, R0 ;  /* 0x0000000005087221 */ /* 0x004fe20000000100 */
[----:B0-----:R-:W-:-:S04]  /*4490*/  FFMA R23, R2, -R9, 1 ;  /* 0x3f80000002177423 */ /* 0x001fc80000000809 */
[----:B------:R-:W-:Y:S01]  /*44a0*/  FFMA R2, R2, R23, R2 ;  /* 0x0000001702027223 */ /* 0x000fe20000000002 */
[----:B---3--:R-:W0:Y:S03]  /*44b0*/  FCHK P0, R3, R9 ;  /* 0x0000000903007302 */ /* 0x008e260000000000 */
[----:B------:R-:W-:-:S04]  /*44c0*/  FFMA R10, R3, R2, RZ ;  /* 0x00000002030a7223 */ /* 0x000fc800000000ff */
[----:B------:R-:W-:-:S04]  /*44d0*/  FFMA R23, R10, -R9, R3 ;  /* 0x800000090a177223 */ /* 0x000fc80000000003 */
[----:B------:R-:W-:Y:S01]  /*44e0*/  FFMA R0, R2, R23, R10 ;  /* 0x0000001702007223 */ /* 0x000fe2000000000a */
[----:B0-----:R-:W-:Y:S06]  /*44f0*/  @!P0 BRA `(.L_x_51) ;  /* 0x0000000000108947 */ /* 0x001fec0003800000 */
[----:B------:R-:W0:Y:S01]  /*4500*/  LDCU UR4, c[0x0][0x38c] ;  /* 0x00007180ff0477ac */ /* 0x000e220008000800 */
[----:B------:R-:W-:Y:S02]  /*4510*/  MOV R2, 0x4540 ;  /* 0x0000454000027802 */ /* 0x000fe40000000f00 */
[----:B0-----:R-:W-:-:S07]  /*4520*/  MOV R0, UR4 ;  /* 0x0000000400007c02 */ /* 0x001fce0008000f00 */
[----:B----4-:R-:W-:Y:S05]  /*4530*/  CALL.REL.NOINC `($__internal_0_$__cuda_sm3x_div_rn_noftz_f32_slowpath) ;  /* 0x0000005c009c7944 */ /* 0x010fea0003c00000 */
.L_x_51:
[----:B------:R-:W-:Y:S05]  /*4540*/  BSYNC.RECONVERGENT B2 ;  /* 0x0000000000027941 */ /* 0x000fea0003800200 */
.L_x_50:
[----:B------:R-:W-:-:S05]  /*4550*/  FADD R3, R8, R0 ;  /* 0x0000000008037221 */ /* 0x000fca0000000000 */
        /* <DEDUP_REMOVED lines=14> */
[----:B----4-:R-:W-:Y:S05]  /*4640*/  CALL.REL.NOINC `($__internal_0_$__cuda_sm3x_div_rn_noftz_f32_slowpath) ;  /* 0x0000005c00587944 */ /* 0x010fea0003c00000 */
[----:B------:R-:W-:-:S07]  /*4650*/  MOV R8, R0 ;  /* 0x0000000000087202 */ /* 0x000fce0000000f00 */
.L_x_52:
[----:B----4-:R-:W-:-:S05]  /*4660*/  IMAD.WIDE R20, R6, 0x4, R20 ;  /* 0x0000000406147825 */ /* 0x010fca00078e0214 */
[----:B------:R-:W2:Y:S01]  /*4670*/  LDG.E R23, desc[UR12][R20.64] ;  /* 0x0000000c14177981 */ /* 0x000ea2000c1e1900 */
[----:B------:R-:W0:Y:S01]  /*4680*/  MUFU.RCP R0, R9 ;  /* 0x0000000900007308 */ /* 0x000e220000001000 */
[----:B------:R-:W-:Y:S01]  /*4690*/  BSSY.RECONVERGENT B2, `(.L_x_53) ;  /* 0x000000e000027945 */ /* 0x000fe20003800200 */
[----:B------:R-:W-:Y:S01]  /*46a0*/  FADD R8, -R5, R8 ;  /* 0x0000000805087221 */ /* 0x000fe20000000100 */
        /* <DEDUP_REMOVED lines=12> */
.L_x_54:
[----:B------:R-:W-:Y:S05]  /*4770*/  BSYNC.RECONVERGENT B2 ;  /* 0x0000000000027941 */ /* 0x000fea0003800200 */
.L_x_53:
        /* <DEDUP_REMOVED lines=17> */
.L_x_55:
[----:B------:R-:W-:-:S05]  /*4890*/  IMAD.WIDE R20, R6, 0x4, R20 ;  /* 0x0000000406147825 */ /* 0x000fca00078e0214 */
        /* <DEDUP_REMOVED lines=16> */
.L_x_57:
[----:B------:R-:W-:Y:S05]  /*49a0*/  BSYNC.RECONVERGENT B2 ;  /* 0x0000000000027941 */ /* 0x000fea0003800200 */
.L_x_56:
        /* <DEDUP_REMOVED lines=17> */
.L_x_58:
        /* <DEDUP_REMOVED lines=17> */
.L_x_60:
[----:B------:R-:W-:Y:S05]  /*4bd0*/  BSYNC.RECONVERGENT B2 ;  /* 0x0000000000027941 */ /* 0x000fea0003800200 */
.L_x_59:
        /* <DEDUP_REMOVED lines=17> */
.L_x_61:
        /* <DEDUP_REMOVED lines=17> */
.L_x_63:
[----:B------:R-:W-:Y:S05]  /*4e00*/  BSYNC.RECONVERGENT B2 ;  /* 0x0000000000027941 */ /* 0x000fea0003800200 */
.L_x_62:
        /* <DEDUP_REMOVED lines=17> */
.L_x_64:
        /* <DEDUP_REMOVED lines=17> */
.L_x_66:
[----:B------:R-:W-:Y:S05]  /*5030*/  BSYNC.RECONVERGENT B2 ;  /* 0x0000000000027941 */ /* 0x000fea0003800200 */
.L_x_65:
        /* <DEDUP_REMOVED lines=17> */
.L_x_67:
        /* <DEDUP_REMOVED lines=17> */
.L_x_69:
[----:B------:R-:W-:Y:S05]  /*5260*/  BSYNC.RECONVERGENT B2 ;  /* 0x0000000000027941 */ /* 0x000fea0003800200 */
.L_x_68:
        /* <DEDUP_REMOVED lines=17> */
.L_x_70:
[----:B------:R-:W-:-:S06]  /*5380*/  IMAD.WIDE R20, R6, 0x4, R20 ;  /* 0x0000000406147825 */ /* 0x000fcc00078e0214 */
        /* <DEDUP_REMOVED lines=16> */
.L_x_72:
[----:B------:R-:W-:Y:S05]  /*5490*/  BSYNC.RECONVERGENT B2 ;  /* 0x0000000000027941 */ /* 0x000fea0003800200 */
.L_x_71:
[----:B------:R-:W-:Y:S01]  /*54a0*/  FADD R3, R8, R0 ;  /* 0x0000000008037221 */ /* 0x000fe20000000000 */
[----:B------:R-:W-:Y:S01]  /*54b0*/  UIADD3 UR5, UPT, UPT, UR5, 0x8, URZ ;  /* 0x0000000805057890 */ /* 0x000fe2000fffe0ff */
[----:B------:R-:W-:Y:S02]  /*54c0*/  IADD3 R18, P0, PT, R18, 0x20, RZ ;  /* 0x0000002012127810 */ /* 0x000fe40007f1e0ff */
[----:B------:R-:W-:Y:S01]  /*54d0*/  IADD3 R8, P1, PT, R16, 0x20, RZ ;  /* 0x0000002010087810 */ /* 0x000fe20007f3e0ff */
[----:B------:R0:W-:Y:S01]  /*54e0*/  STG.E desc[UR12][R16.64+0xc], R3 ;  /* 0x00000c0310007986 */ /* 0x0001e2000c10190c */
[----:B------:R-:W-:Y:S01]  /*54f0*/  UISETP.NE.AND UP0, UPT, UR5, URZ, UPT ;  /* 0x000000ff0500728c */ /* 0x000fe2000bf05270 */
[----:B------:R-:W-:Y:S02]  /*5500*/  IADD3.X R19, PT, PT, RZ, R19, RZ, P0, !PT ;  /* 0x00000013ff137210 */ /* 0x000fe400007fe4ff */
[----:B------:R-:W-:Y:S02]  /*5510*/  IADD3.X R21, PT, PT, RZ, R17, RZ, P1, !PT ;  /* 0x00000011ff157210 */ /* 0x000fe40000ffe4ff */
[----:B------:R-:W-:-:S04]  /*5520*/  LEA R11, R6, R11, 0x3 ;  /* 0x0000000b060b7211 */ /* 0x000fc800078e18ff */
[----:B------:R-:W-:Y:S05]  /*5530*/  BRA.U UP0, `(.L_x_73) ;  /* 0xffffffed00807547 */ /* 0x000fea000b83ffff */
.L_x_48:
[----:B------:R-:W-:-:S09]  /*5540*/  UISETP.NE.AND UP0, UPT, UR14, URZ, UPT ;  /* 0x000000ff0e00728c */ /* 0x000fd2000bf05270 */
[----:B------:R-:W-:Y:S05]  /*5550*/  BRA.U !UP0, `(.L_x_74) ;  /* 0x0000001108a07547 */ /* 0x000fea000b800000 */
[----:B------:R-:W3:Y:S01]  /*5560*/  LDCU UR4, c[0x0][0x3c8] ;  /* 0x00007900ff0477ac */ /* 0x000ee20008000800 */
[----:B------:R-:W-:Y:S02]  /*5570*/  UISETP.GE.U32.AND UP0, UPT, UR14, 0x4, UPT ;  /* 0x000000040e00788c */ /* 0x000fe4000bf06070 */
[----:B---3--:R-:W-:-:S07]  /*5580*/  ULOP3.LUT UR4, UR4, 0x3, URZ, 0xc0, !UPT ;  /* 0x0000000304047892 */ /* 0x008fce000f8ec0ff */
[----:B------:R-:W-:Y:S05]  /*5590*/  BRA.U !UP0, `(.L_x_75) ;  /* 0x00000009087c7547 */ /* 0x000fea000b800000 */
[----:B------:R-:W3:Y:S08]  /*55a0*/  LDC.64 R10, c[0x0][0x390] ;  /* 0x0000e400ff0a7b82 */ /* 0x000ef00000000a00 */
[----:B-1----:R-:W1:Y:S01]  /*55b0*/  LDC R7, c[0x0][0x388] ;  /* 0x0000e200ff077b82 */ /* 0x002e620000000800 */
[----:B---3--:R-:W-:-:S05]  /*55c0*/  IMAD.WIDE.U32 R10, R13, 0x4, R10 ;  /* 0x000000040d0a7825 */ /* 0x008fca00078e000a */
[----:B------:R-:W3:Y:S01]  /*55d0*/  LDG.E R8, desc[UR12][R10.64] ;  /* 0x0000000c0a087981 */ /* 0x000ee2000c1e1900 */
[----:B-1----:R-:W0:Y:S02]  /*55e0*/  MUFU.RCP R0, R7 ;  /* 0x0000000700007308 */ /* 0x002e240000001000 */
[----:B0-----:R-:W-:-:S04]  /*55f0*/  FFMA R3, R0, -R7, 1 ;  /* 0x3f80000000037423 */ /* 0x001fc80000000807 */
[----:B------:R-:W-:Y:S02]  /*5600*/  FFMA R0, R0, R3, R0 ;  /* 0x0000000300007223 */ /* 0x000fe40000000000 */
[----:B---3--:R-:W0:Y:S02]  /*5610*/  FCHK P0, R8, R7 ;  /* 0x0000000708007302 */ /* 0x008e240000000000 */
        /* <DEDUP_REMOVED lines=8> */
[----:B--2---:R-:W-:Y:S05]  /*56a0*/  CALL.REL.NOINC `($__internal_0_$__cuda_sm3x_div_rn_noftz_f32_slowpath) ;  /* 0x0000004c00407944 */ /* 0x004fea0003c00000 */
[----:B------:R-:W-:-:S07]  /*56b0*/  MOV R6, R0 ;  /* 0x0000000000067202 */ /* 0x000fce0000000f00 */
.L_x_76:
[----:B------:R-:W0:Y:S01]  /*56c0*/  LDC.64 R14, c[0x0][0x398] ;  /* 0x0000e600ff0e7b82 */ /* 0x000e220000000a00 */
[----:B------:R-:W1:Y:S07]  /*56d0*/  LDCU UR5, c[0x0][0x3cc] ;  /* 0x00007980ff0577ac */ /* 0x000e6e0008000800 */
[----:B------:R-:W3:Y:S01]  /*56e0*/  LDC R7, c[0x0][0x38c] ;  /* 0x0000e300ff077b82 */ /* 0x000ee20000000800 */
[----:B-1----:R-:W-:-:S04]  /*56f0*/  IMAD R3, R13, UR5, R4 ;  /* 0x000000050d037c24 */ /* 0x002fc8000f8e0204 */
[----:B0-----:R-:W-:-:S05]  /*5700*/  IMAD.WIDE R14, R3, 0x4, R14 ;  /* 0x00000004030e7825 */ /* 0x001fca00078e020e */
[----:B------:R-:W4:Y:S01]  /*5710*/  LDG.E R8, desc[UR12][R14.64] ;  /* 0x0000000c0e087981 */ /* 0x000f22000c1e1900 */
[----:B------:R-:W-:Y:S01]  /*5720*/  BSSY.RECONVERGENT B2, `(.L_x_77) ;  /* 0x000000f000027945 */ /* 0x000fe20003800200 */
[----:B--2---:R-:W-:Y:S01]  /*5730*/  FADD R6, -R5, R6 ;  /* 0x0000000605067221 */ /* 0x004fe20000000100 */
[----:B---3--:R-:W0:Y:S02]  /*5740*/  MUFU.RCP R0, R7 ;  /* 0x0000000700007308 */ /* 0x008e240000001000 */
[----:B0-----:R-:W-:-:S04]  /*5750*/  FFMA R3, R0, -R7, 1 ;  /* 0x3f80000000037423 */ /* 0x001fc80000000807 */
[----:B------:R-:W-:Y:S02]  /*5760*/  FFMA R0, R0, R3, R0 ;  /* 0x0000000300007223 */ /* 0x000fe40000000000 */
[----:B----4-:R-:W0:Y:S02]  /*5770*/  FCHK P0, R8, R7 ;  /* 0x0000000708007302 */ /* 0x010e240000000000 */
        /* <DEDUP_REMOVED lines=9> */
.L_x_78:
[----:B------:R-:W-:Y:S05]  /*5810*/  BSYNC.RECONVERGENT B2 ;  /* 0x0000000000027941 */ /* 0x000fea0003800200 */
.L_x_77:
[----:B------:R-:W0:Y:S01]  /*5820*/  LDC.64 R8, c[0x0][0x3c0] ;  /* 0x0000f000ff087b82 */ /* 0x000e220000000a00 */
[----:B------:R-:W-:-:S07]  /*5830*/  FADD R3, R6, R0 ;  /* 0x0000000006037221 */ /* 0x000fce0000000000 */
        /* <DEDUP_REMOVED lines=18> */
.L_x_79:
[----:B------:R-:W0:Y:S08]  /*5960*/  LDC R3, c[0x0][0x3cc] ;  /* 0x0000f300ff037b82 */ /* 0x000e300000000800 */
[----:B------:R-:W1:Y:S01]  /*5970*/  LDC R7, c[0x0][0x38c] ;  /* 0x0000e300ff077b82 */ /* 0x000e620000000800 */
[----:B0-----:R-:W-:-:S05]  /*5980*/  IMAD.WIDE R14, R3, 0x4, R14 ;  /* 0x00000004030e7825 */ /* 0x001fca00078e020e */
[----:B------:R-:W2:Y:S01]  /*5990*/  LDG.E R12, desc[UR12][R14.64] ;  /* 0x0000000c0e0c7981 */ /* 0x000ea2000c1e1900 */
[----:B------:R-:W-:Y:S01]  /*59a0*/  BSSY.RECONVERGENT B2, `(.L_x_80) ;  /* 0x000000f000027945 */ /* 0x000fe20003800200 */
[----:B------:R-:W-:Y:S01]  /*59b0*/  FADD R6, -R5, R6 ;  /* 0x0000000605067221 */ /* 0x000fe20000000100 */
        /* <DEDUP_REMOVED lines=13> */
.L_x_81:
[----:B------:R-:W-:Y:S05]  /*5a90*/  BSYNC.RECONVERGENT B2 ;  /* 0x0000000000027941 */ /* 0x000fea0003800200 */
.L_x_80:
[----:B------:R-:W-:Y:S01]  /*5aa0*/  FADD R3, R6, R0 ;  /* 0x0000000006037221 */ /* 0x000fe20000000000 */
[----:B------:R-:W0:Y:S04]  /*5ab0*/  LDC R17, c[0x0][0x388] ;  /* 0x0000e200ff117b82 */ /* 0x000e280000000800 */
[----:B------:R1:W-:Y:S04]  /*5ac0*/  STG.E desc[UR12][R8.64+0x4], R3 ;  /* 0x0000040308007986 */ /* 0x0003e8000c10190c */
[----:B------:R-:W2:Y:S01]  /*5ad0*/  LDG.E R12, desc[UR12][R10.64+0x8] ;  /* 0x0000080c0a0c7981 */ /* 0x000ea2000c1e1900 */
[----:B0-----:R-:W0:Y:S02]  /*5ae0*/  MUFU.RCP R0, R17 ;  /* 0x0000001100007308 */ /* 0x001e240000001000 */
[----:B0-----:R-:W-:-:S04]  /*5af0*/  FFMA R7, R0, -R17, 1 ;  /* 0x3f80000000077423 */ /* 0x001fc80000000811 */
[----:B------:R-:W-:Y:S02]  /*5b00*/  FFMA R0, R0, R7, R0 ;  /* 0x0000000700007223 */ /* 0x000fe40000000000 */
[----:B--2---:R-:W0:Y:S02]  /*5b10*/  FCHK P0, R12, R17 ;  /* 0x000000110c007302 */ /* 0x004e240000000000 */
        /* <DEDUP_REMOVED lines=10> */
.L_x_82:
        /* <DEDUP_REMOVED lines=19> */
.L_x_84:
[----:B------:R-:W-:Y:S05]  /*5cf0*/  BSYNC.RECONVERGENT B2 ;  /* 0x0000000000027941 */ /* 0x000fea0003800200 */
.L_x_83:
        /* <DEDUP_REMOVED lines=18> */
.L_x_85:
[----:B------:R-:W0:Y:S08]  /*5e20*/  LDC R3, c[0x0][0x3cc] ;  /* 0x0000f300ff037b82 */ /* 0x000e300000000800 */
[----:B------:R-:W1:Y:S01]  /*5e30*/  LDC R7, c[0x0][0x38c] ;  /* 0x0000e300ff077b82 */ /* 0x000e620000000800 */
[----:B0-----:R-:W-:-:S06]  /*5e40*/  IMAD.WIDE R14, R3, 0x4, R14 ;  /* 0x00000004030e7825 */ /* 0x001fcc00078e020e */
[----:B------:R-:W2:Y:S01]  /*5e50*/  LDG.E R14, desc[UR12][R14.64] ;  /* 0x0000000c0e0e7981 */ /* 0x000ea2000c1e1900 */
[----:B------:R-:W-:Y:S01]  /*5e60*/  BSSY.RECONVERGENT B2, `(.L_x_86) ;  /* 0x000000f000027945 */ /* 0x000fe20003800200 */
[----:B-1----:R-:W0:Y:S01]  /*5e70*/  MUFU.RCP R0, R7 ;  /* 0x0000000700007308 */ /* 0x002e220000001000 */
[----:B------:R-:W-:Y:S01]  /*5e80*/  FADD R6, -R5, R6 ;  /* 0x0000000605067221 */ /* 0x000fe20000000100 */
        /* <DEDUP_REMOVED lines=12> */
.L_x_87:
[----:B------:R-:W-:Y:S05]  /*5f50*/  BSYNC.RECONVERGENT B2 ;  /* 0x0000000000027941 */ /* 0x000fea0003800200 */
.L_x_86:
[----:B------:R-:W-:Y:S01]  /*5f60*/  FADD R3, R6, R0 ;  /* 0x0000000006037221 */ /* 0x000fe20000000000 */
[----:B------:R-:W-:-:S04]  /*5f70*/  IADD3 R13, PT, PT, R13, 0x4, RZ ;  /* 0x000000040d0d7810 */ /* 0x000fc80007ffe0ff */
[----:B------:R3:W-:Y:S03]  /*5f80*/  STG.E desc[UR12][R8.64+0xc], R3 ;  /* 0x00000c0308007986 */ /* 0x0007e6000c10190c */
.L_x_75:
[----:B------:R-:W-:-:S09]  /*5f90*/  UISETP.NE.AND UP0, UPT, UR4, URZ, UPT ;  /* 0x000000ff0400728c */ /* 0x000fd2000bf05270 */
[----:B------:R-:W-:Y:S05]  /*5fa0*/  BRA.U !UP0, `(.L_x_74) ;  /* 0x00000009080c7547 */ /* 0x000fea000b800000 */
[----:B------:R-:W-:-:S09]  /*5fb0*/  UISETP.NE.AND UP0, UPT, UR4, 0x1, UPT ;  /* 0x000000010400788c */ /* 0x000fd2000bf05270 */
[----:B------:R-:W-:Y:S05]  /*5fc0*/  BRA.U !UP0, `(.L_x_88) ;  /* 0x00000005084c7547 */ /* 0x000fea000b800000 */
[----:B------:R-:W4:Y:S08]  /*5fd0*/  LDC.64 R10, c[0x0][0x390] ;  /* 0x0000e400ff0a7b82 */ /* 0x000f300000000a00 */
[----:B-1----:R-:W1:Y:S01]  /*5fe0*/  LDC R7, c[0x0][0x388] ;  /* 0x0000e200ff077b82 */ /* 0x002e620000000800 */
[----:B----4-:R-:W-:-:S05]  /*5ff0*/  IMAD.WIDE.U32 R10, R13, 0x4, R10 ;  /* 0x000000040d0a7825 */ /* 0x010fca00078e000a */
[----:B---3--:R-:W3:Y:S01]  /*6000*/  LDG.E R8, desc[UR12][R10.64] ;  /* 0x0000000c0a087981 */ /* 0x008ee2000c1e1900 */
        /* <DEDUP_REMOVED lines=14> */
.L_x_89:
        /* <DEDUP_REMOVED lines=21> */
.L_x_91:
[----:B------:R-:W-:Y:S05]  /*6240*/  BSYNC.RECONVERGENT B2 ;  /* 0x0000000000027941 */ /* 0x000fea0003800200 */
.L_x_90:
        /* <DEDUP_REMOVED lines=20> */
.L_x_92:
        /* <DEDUP_REMOVED lines=19> */
.L_x_94:
[----:B------:R-:W-:Y:S05]  /*64c0*/  BSYNC.RECONVERGENT B2 ;  /* 0x0000000000027941 */ /* 0x000fea0003800200 */
.L_x_93:
[----:B------:R-:W-:Y:S01]  /*64d0*/  FADD R3, R6, R0 ;  /* 0x0000000006037221 */ /* 0x000fe20000000000 */
[----:B------:R-:W-:-:S04]  /*64e0*/  IADD3 R13, PT, PT, R13, 0x2, RZ ;  /* 0x000000020d0d7810 */ /* 0x000fc80007ffe0ff */
[----:B------:R4:W-:Y:S03]  /*64f0*/  STG.E desc[UR12][R14.64+0x4], R3 ;  /* 0x000004030e007986 */ /* 0x0009e6000c10190c */
.L_x_88:
[----:B------:R-:W5:Y:S02]  /*6500*/  LDCU UR4, c[0x0][0x3c8] ;  /* 0x00007900ff0477ac */ /* 0x000f640008000800 */
[----:B-----5:R-:W-:-:S04]  /*6510*/  ULOP3.LUT UR4, UR4, 0x1, URZ, 0xc0, !UPT ;  /* 0x0000000104047892 */ /* 0x020fc8000f8ec0ff */
[----:B------:R-:W-:-:S09]  /*6520*/  UISETP.NE.U32.AND UP0, UPT, UR4, 0x1, UPT ;  /* 0x000000010400788c */ /* 0x000fd2000bf05070 */
[----:B------:R-:W-:Y:S05]  /*6530*/  BRA.U UP0, `(.L_x_74) ;  /* 0x0000000100a87547 */ /* 0x000fea000b800000 */
[----:B0--34-:R-:W0:Y:S08]  /*6540*/  LDC.64 R2, c[0x0][0x390] ;  /* 0x0000e400ff027b82 */ /* 0x019e300000000a00 */
[----:B------:R-:W1:Y:S01]  /*6550*/  LDC R8, c[0x0][0x388] ;  /* 0x0000e200ff087b82 */ /* 0x000e620000000800 */
[----:B0-----:R-:W-:-:S06]  /*6560*/  IMAD.WIDE.U32 R2, R13, 0x4, R2 ;  /* 0x000000040d027825 */ /* 0x001fcc00078e0002 */
        /* <DEDUP_REMOVED lines=10> */
[----:B------:R-:W-:Y:S02]  /*6610*/  MOV R2, 0x6640 ;  /* 0x0000664000027802 */ /* 0x000fe40000000f00 */
[----:B0-----:R-:W-:-:S07]  /*6620*/  MOV R0, UR4 ;  /* 0x0000000400007c02 */ /* 0x001fce0008000f00 */
[----:B--2---:R-:W-:Y:S05]  /*6630*/  CALL.REL.NOINC `($__internal_0_$__cuda_sm3x_div_rn_noftz_f32_slowpath) ;  /* 0x0000003c005c7944 */ /* 0x004fea0003c00000 */
[----:B------:R-:W-:-:S07]  /*6640*/  MOV R6, R0 ;  /* 0x0000000000067202 */ /* 0x000fce0000000f00 */
.L_x_95:
[----:B------:R-:W0:Y:S01]  /*6650*/  LDC.64 R2, c[0x0][0x398] ;  /* 0x0000e600ff027b82 */ /* 0x000e220000000a00 */
[----:B------:R-:W1:Y:S07]  /*6660*/  LDCU UR4, c[0x0][0x3cc] ;  /* 0x00007980ff0477ac */ /* 0x000e6e0008000800 */
[----:B------:R-:W3:Y:S01]  /*6670*/  LDC R10, c[0x0][0x38c] ;  /* 0x0000e300ff0a7b82 */ /* 0x000ee20000000800 */
[----:B-1----:R-:W-:-:S04]  /*6680*/  IMAD R7, R13, UR4, R4 ;  /* 0x000000040d077c24 */ /* 0x002fc8000f8e0204 */
[----:B0-----:R-:W-:-:S06]  /*6690*/  IMAD.WIDE R2, R7, 0x4, R2 ;  /* 0x0000000407027825 */ /* 0x001fcc00078e0202 */
[----:B------:R-:W4:Y:S01]  /*66a0*/  LDG.E R3, desc[UR12][R2.64] ;  /* 0x0000000c02037981 */ /* 0x000f22000c1e1900 */
[----:B------:R-:W-:Y:S01]  /*66b0*/  BSSY.RECONVERGENT B2, `(.L_x_96) ;  /* 0x000000e000027945 */ /* 0x000fe20003800200 */
[----:B---3--:R-:W0:Y:S01]  /*66c0*/  MUFU.RCP R7, R10 ;  /* 0x0000000a00077308 */ /* 0x008e220000001000 */
[----:B--2---:R-:W-:Y:S01]  /*66d0*/  FADD R6, -R5, R6 ;  /* 0x0000000605067221 */ /* 0x004fe20000000100 */
        /* <DEDUP_REMOVED lines=11> */
.L_x_97:
[----:B------:R-:W-:Y:S05]  /*6790*/  BSYNC.RECONVERGENT B2 ;  /* 0x0000000000027941 */ /* 0x000fea0003800200 */
.L_x_96:
[----:B------:R-:W0:Y:S01]  /*67a0*/  LDC.64 R2, c[0x0][0x3c0] ;  /* 0x0000f000ff027b82 */ /* 0x000e220000000a00 */
[----:B------:R-:W-:Y:S01]  /*67b0*/  FADD R7, R6, R0 ;  /* 0x0000000006077221 */ /* 0x000fe20000000000 */
[----:B0-----:R-:W-:-:S05]  /*67c0*/  IMAD.WIDE.U32 R2, R13, 0x4, R2 ;  /* 0x000000040d027825 */ /* 0x001fca00078e0002 */
[----:B------:R0:W-:Y:S02]  /*67d0*/  STG.E desc[UR12][R2.64], R7 ;  /* 0x0000000702007986 */ /* 0x0001e4000c10190c */
.L_x_74:
[----:B------:R-:W5:Y:S01]  /*67e0*/  LDCU UR4, c[0x0][0x3c8] ;  /* 0x00007900ff0477ac */ /* 0x000f620008000800 */
[----:B------:R-:W-:Y:S01]  /*67f0*/  HFMA2 R0, -RZ, RZ, 0, 0 ;  /* 0x00000000ff007431 */ /* 0x000fe200000001ff */
[----:B0-----:R-:W-:Y:S01]  /*6800*/  MOV R2, 0x0 ;  /* 0x0000000000027802 */ /* 0x001fe20000000f00 */
[----:B------:R-:W-:Y:S01]  /*6810*/  UISETP.GE.U32.AND UP1, UPT, UR9, 0xf, UPT ;  /* 0x0000000f0900788c */ /* 0x000fe2000bf26070 */
[----:B---34-:R-:W-:Y:S01]  /*6820*/  MOV R3, 0xfff00000 ;  /* 0xfff0000000037802 */ /* 0x018fe20000000f00 */
[----:B-----5:R-:W-:-:S04]  /*6830*/  ULOP3.LUT UR8, UR4, 0xf, URZ, 0xc0, !UPT ;  /* 0x0000000f04087892 */ /* 0x020fc8000f8ec0ff */
[----:B------:R-:W-:-:S03]  /*6840*/  UISETP.NE.AND UP0, UPT, UR8, URZ, UPT ;  /* 0x000000ff0800728c */ /* 0x000fc6000bf05270 */
[----:B------:R-:W-:Y:S08]  /*6850*/  BRA.U !UP1, `(.L_x_98) ;  /* 0x00000005097c7547 */ /* 0x000ff0000b800000 */
[----:B------:R-:W0:Y:S01]  /*6860*/  LDCU.64 UR6, c[0x0][0x3c0] ;  /* 0x00007800ff0677ac */ /* 0x000e220008000a00 */
[----:B------:R-:W-:Y:S02]  /*6870*/  MOV R2, 0x0 ;  /* 0x0000000000027802 */ /* 0x000fe40000000f00 */
[----:B------:R-:W-:Y:S01]  /*6880*/  MOV R3, 0xfff00000 ;  /* 0xfff0000000037802 */ /* 0x000fe20000000f00 */
[----:B------:R-:W-:-:S04]  /*6890*/  ULOP3.LUT UR4, UR4, 0x7ffffff0, URZ, 0xc0, !UPT ;  /* 0x7ffffff004047892 */ /* 0x000fc8000f8ec0ff */
[----:B------:R-:W-:Y:S02]  /*68a0*/  UIADD3 UR5, UPT, UPT, -UR4, URZ, URZ ;  /* 0x000000ff04057290 */ /* 0x000fe4000fffe1ff */
[----:B------:R-:W-:Y:S01]  /*68b0*/  MOV R0, UR4 ;  /* 0x0000000400007c02 */ /* 0x000fe20008000f00 */
[----:B0-----:R-:W-:-:S04]  /*68c0*/  UIADD3 UR6, UP1, UPT, UR6, 0x20, URZ ;  /* 0x0000002006067890 */ /* 0x001fc8000ff3e0ff */
[----:B------:R-:W-:Y:S02]  /*68d0*/  UIADD3.X UR7, UPT, UPT, URZ, UR7, URZ, UP1, !UPT ;  /* 0x00000007ff077290 */ /* 0x000fe40008ffe4ff */
[----:B-1----:R-:W-:-:S04]  /*68e0*/  MOV R6, UR6 ;  /* 0x0000000600067c02 */ /* 0x002fc80008000f00 */
[----:B------:R-:W-:-:S07]  /*68f0*/  MOV R7, UR7 ;  /* 0x0000000700077c02 */ /* 0x000fce0008000f00 */
.L_x_99:
[----:B------:R-:W3:Y:S04]  /*6900*/  LDG.E R21, desc[UR12][R6.64+-0x20] ;  /* 0xffffe00c06157981 */ /* 0x000ee8000c1e1900 */
[----:B------:R-:W4:Y:S04]  /*6910*/  LDG.E R24, desc[UR12][R6.64+-0x1c] ;  /* 0xffffe40c06187981 */ /* 0x000f28000c1e1900 */
[----:B------:R-:W5:Y:S04]  /*6920*/  LDG.E R25, desc[UR12][R6.64+-0x18] ;  /* 0xffffe80c06197981 */ /* 0x000f68000c1e1900 */
[----:B------:R-:W2:Y:S04]  /*6930*/  LDG.E R26, desc[UR12][R6.64+-0x14] ;  /* 0xffffec0c061a7981 */ /* 0x000ea8000c1e1900 */
        /* <DEDUP_REMOVED lines=11> */
[----:B------:R0:W2:Y:S01]  /*69f0*/  LDG.E R10, desc[UR12][R6.64+0x1c] ;  /* 0x00001c0c060a7981 */ /* 0x0000a2000c1e1900 */
[----:B------:R-:W-:-:S04]  /*6a00*/  UIADD3 UR5, UPT, UPT, UR5, 0x10, URZ ;  /* 0x0000001005057890 */ /* 0x000fc8000fffe0ff */
[----:B------:R-:W-:Y:S01]  /*6a10*/  UISETP.NE.AND UP1, UPT, UR5, URZ, UPT ;  /* 0x000000ff0500728c */ /* 0x000fe2000bf25270 */
[----:B0-----:R-:W-:-:S04]  /*6a20*/  IADD3 R6, P1, PT, R6, 0x40, RZ ;  /* 0x0000004006067810 */ /* 0x001fc80007f3e0ff */
[----:B------:R-:W-:Y:S01]  /*6a30*/  IADD3.X R7, PT, PT, RZ, R7, RZ, P1, !PT ;  /* 0x00000007ff077210 */ /* 0x000fe20000ffe4ff */
[----:B---3--:R-:W0:Y:S08]  /*6a40*/  F2F.F64.F32 R22, R21 ;  /* 0x0000001500167310 */ /* 0x008e300000201800 */
[----:B----4-:R-:W1:Y:S01]  /*6a50*/  F2F.F64.F32 R8, R24 ;  /* 0x0000001800087310 */ /* 0x010e620000201800 */
[----:B0-----:R-:W-:-:S06]  /*6a60*/  DSETP.GEU.AND P0, PT, R2, R22, PT ;  /* 0x000000160200722a */ /* 0x001fcc0003f0e000 */
[----:B------:R-:W-:Y:S02]  /*6a70*/  FSEL R22, R22, R2, !P0 ;  /* 0x0000000216167208 */ /* 0x000fe40004000000 */
[----:B------:R-:W-:Y:S02]  /*6a80*/  FSEL R23, R23, R3, !P0 ;  /* 0x0000000317177208 */ /* 0x000fe40004000000 */
[----:B-----5:R-:W0:Y:S04]  /*6a90*/  F2F.F64.F32 R2, R25 ;  /* 0x0000001900027310 */ /* 0x020e280000201800 */
[----:B-1----:R-:W-:-:S06]  /*6aa0*/  DSETP.GEU.AND P0, PT, R22, R8, PT ;  /* 0x000000081600722a */ /* 0x002fcc0003f0e000 */
[----:B------:R-:W-:Y:S02]  /*6ab0*/  FSEL R22, R8, R22, !P0 ;  /* 0x0000001608167208 */ /* 0x000fe40004000000 */
[----:B------:R-:W-:Y:S02]  /*6ac0*/  FSEL R23, R9, R23, !P0 ;  /* 0x0000001709177208 */ /* 0x000fe40004000000 */
[----:B--2---:R-:W1:Y:S04]  /*6ad0*/  F2F.F64.F32 R8, R26 ;  /* 0x0000001a00087310 */ /* 0x004e680000201800 */
        /* <DEDUP_REMOVED lines=54> */
[----:B------:R-:W-:Y:S06]  /*6e40*/  BRA.U UP1, `(.L_x_99) ;  /* 0xfffffff901ac7547 */ /* 0x000fec000b83ffff */
.L_x_98:
[----:B------:R-:W-:Y:S05]  /*6e50*/  BRA.U !UP0, `(.L_x_47) ;  /* 0x0000000508707547 */ /* 0x000fea000b800000 */
[----:B------:R-:W-:Y:S02]  /*6e60*/  UISETP.GE.U32.AND UP0, UPT, UR8, 0x8, UPT ;  /* 0x000000080800788c */ /* 0x000fe4000bf06070 */
[----:B------:R-:W-:-:S07]  /*6e70*/  UISETP.NE.AND UP1, UPT, UR14, URZ, UPT ;  /* 0x000000ff0e00728c */ /* 0x000fce000bf25270 */
[----:B------:R-:W-:Y:S05]  /*6e80*/  BRA.U !UP0, `(.L_x_100) ;  /* 0x0000000108ac7547 */ /* 0x000fea000b800000 */
[----:B------:R-:W0:Y:S02]  /*6e90*/  LDC.64 R8, c[0x0][0x3c0] ;  /* 0x0000f000ff087b82 */ /* 0x000e240000000a00 */
[----:B0-----:R-:W-:-:S05]  /*6ea0*/  IMAD.WIDE.U32 R8, R0, 0x4, R8 ;  /* 0x0000000400087825 */ /* 0x001fca00078e0008 */
[----:B-1----:R-:W3:Y:S04]  /*6eb0*/  LDG.E R7, desc[UR12][R8.64] ;  /* 0x0000000c08077981 */ /* 0x002ee8000c1e1900 */
[----:B------:R-:W4:Y:S04]  /*6ec0*/  LDG.E R14, desc[UR12][R8.64+0x4] ;  /* 0x0000040c080e7981 */ /* 0x000f28000c1e1900 */
[----:B------:R-:W5:Y:S04]  /*6ed0*/  LDG.E R15, desc[UR12][R8.64+0x8] ;  /* 0x0000080c080f7981 */ /* 0x000f68000c1e1900 */
[----:B------:R-:W2:Y:S04]  /*6ee0*/  LDG.E R16, desc[UR12][R8.64+0xc] ;  /* 0x00000c0c08107981 */ /* 0x000ea8000c1e1900 */
[----:B------:R-:W2:Y:S04]  /*6ef0*/  LDG.E R17, desc[UR12][R8.64+0x10] ;  /* 0x0000100c08117981 */ /* 0x000ea8000c1e1900 */
[----:B------:R-:W2:Y:S04]  /*6f00*/  LDG.E R18, desc[UR12][R8.64+0x14] ;  /* 0x0000140c08127981 */ /* 0x000ea8000c1e1900 */
[----:B------:R0:W2:Y:S04]  /*6f10*/  LDG.E R19, desc[UR12][R8.64+0x18] ;  /* 0x0000180c08137981 */ /* 0x0000a8000c1e1900 */
[----:B------:R-:W2:Y:S01]  /*6f20*/  LDG.E R6, desc[UR12][R8.64+0x1c] ;  /* 0x00001c0c08067981 */ /* 0x000ea2000c1e1900 */
[----:B------:R-:W-:Y:S01]  /*6f30*/  IADD3 R0, PT, PT, R0, 0x8, RZ ;  /* 0x0000000800007810 */ /* 0x000fe20007ffe0ff */
[----:B---3--:R-:W1:Y:S08]  /*6f40*/  F2F.F64.F32 R10, R7 ;  /* 0x00000007000a7310 */ /* 0x008e700000201800 */
[----:B----4-:R-:W3:Y:S01]  /*6f50*/  F2F.F64.F32 R12, R14 ;  /* 0x0000000e000c7310 */ /* 0x010ee20000201800 */
[----:B-1----:R-:W-:-:S06]  /*6f60*/  DSETP.GEU.AND P0, PT, R2, R10, PT ;  /* 0x0000000a0200722a */ /* 0x002fcc0003f0e000 */
[----:B------:R-:W-:Y:S02]  /*6f70*/  FSEL R10, R10, R2, !P0 ;  /* 0x000000020a0a7208 */ /* 0x000fe40004000000 */
[----:B------:R-:W-:Y:S02]  /*6f80*/  FSEL R11, R11, R3, !P0 ;  /* 0x000000030b0b7208 */ /* 0x000fe40004000000 */
[----:B-----5:R-:W1:Y:S04]  /*6f90*/  F2F.F64.F32 R2, R15 ;  /* 0x0000000f00027310 */ /* 0x020e680000201800 */
[----:B---3--:R-:W-:-:S04]  /*6fa0*/  DSETP.GEU.AND P0, PT, R10, R12, PT ;  /* 0x0000000c0a00722a */ /* 0x008fc80003f0e000 */
[----:B--2---:R-:W-:Y:S02]  /*6fb0*/  F2F.F64.F32 R6, R6 ;  /* 0x0000000600067310 */ /* 0x004fe40000201800 */
[----:B------:R-:W-:Y:S02]  /*6fc0*/  FSEL R12, R12, R10, !P0 ;  /* 0x0000000a0c0c7208 */ /* 0x000fe40004000000 */
[----:B------:R-:W-:-:S04]  /*6fd0*/  FSEL R13, R13, R11, !P0 ;  /* 0x0000000b0d0d7208 */ /* 0x000fc80004000000 */
[----:B------:R-:W2:Y:S02]  /*6fe0*/  F2F.F64.F32 R10, R16 ;  /* 0x00000010000a7310 */ /* 0x000ea40000201800 */
        /* <DEDUP_REMOVED lines=14> */
[----:B------:R-:W-:-:S06]  /*70d0*/  FSEL R9, R9, R11, !P0 ;  /* 0x0000000b09097208 */ /* 0x000fcc0004000000 */
[----:B0-----:R-:W-:-:S06]  /*70e0*/  DSETP.GEU.AND P0, PT, R8, R2, PT ;  /* 0x000000020800722a */ /* 0x001fcc0003f0e000 */
[----:B------:R-:W-:Y:S02]  /*70f0*/  FSEL R2, R2, R8, !P0 ;  /* 0x0000000802027208 */ /* 0x000fe40004000000 */
[----:B------:R-:W-:-:S06]  /*7100*/  FSEL R3, R3, R9, !P0 ;  /* 0x0000000903037208 */ /* 0x000fcc0004000000 */
[----:B------:R-:W-:-:S06]  /*7110*/  DSETP.GEU.AND P0, PT, R2, R6, PT ;  /* 0x000000060200722a */ /* 0x000fcc0003f0e000 */
[----:B------:R-:W-:Y:S02]  /*7120*/  FSEL R2, R6, R2, !P0 ;  /* 0x0000000206027208 */ /* 0x000fe40004000000 */
[----:B------:R-:W-:-:S07]  /*7130*/  FSEL R3, R7, R3, !P0 ;  /* 0x0000000307037208 */ /* 0x000fce0004000000 */
.L_x_100:
[----:B------:R-:W-:Y:S05]  /*7140*/  BRA.U !UP1, `(.L_x_47) ;  /* 0x0000000109b47547 */ /* 0x000fea000b800000 */
[----:B------:R-:W0:Y:S01]  /*7150*/  LDCU UR4, c[0x0][0x3c8] ;  /* 0x00007900ff0477ac */ /* 0x000e220008000800 */
[----:B------:R-:W-:Y:S02]  /*7160*/  UISETP.GE.U32.AND UP0, UPT, UR14, 0x4, UPT ;  /* 0x000000040e00788c */ /* 0x000fe4000bf06070 */
[----:B0-----:R-:W-:-:S04]  /*7170*/  ULOP3.LUT UR4, UR4, 0x3, URZ, 0xc0, !UPT ;  /* 0x0000000304047892 */ /* 0x001fc8000f8ec0ff */
[----:B------:R-:W-:-:S03]  /*7180*/  UISETP.NE.AND UP1, UPT, UR4, URZ, UPT ;  /* 0x000000ff0400728c */ /* 0x000fc6000bf25270 */
[----:B------:R-:W-:Y:S08]  /*7190*/  BRA.U !UP0, `(.L_x_101) ;  /* 0x00000001085c7547 */ /* 0x000ff0000b800000 */
[----:B-1----:R-:W0:Y:S02]  /*71a0*/  LDC.64 R6, c[0x0][0x3c0] ;  /* 0x0000f000ff067b82 */ /* 0x002e240000000a00 */
[----:B0-----:R-:W-:-:S05]  /*71b0*/  IMAD.WIDE.U32 R6, R0, 0x4, R6 ;  /* 0x0000000400067825 */ /* 0x001fca00078e0006 */
[----:B------:R-:W3:Y:S04]  /*71c0*/  LDG.E R12, desc[UR12][R6.64] ;  /* 0x0000000c060c7981 */ /* 0x000ee8000c1e1900 */
[----:B------:R-:W4:Y:S04]  /*71d0*/  LDG.E R13, desc[UR12][R6.64+0x4] ;  /* 0x0000040c060d7981 */ /* 0x000f28000c1e1900 */
[----:B------:R-:W5:Y:S04]  /*71e0*/  LDG.E R14, desc[UR12][R6.64+0x8] ;  /* 0x0000080c060e7981 */ /* 0x000f68000c1e1900 */
[----:B------:R-:W2:Y:S01]  /*71f0*/  LDG.E R15, desc[UR12][R6.64+0xc] ;  /* 0x00000c0c060f7981 */ /* 0x000ea2000c1e1900 */
[----:B------:R-:W-:Y:S01]  /*7200*/  IADD3 R0, PT, PT, R0, 0x4, RZ ;  /* 0x0000000400007810 */ /* 0x000fe20007ffe0ff */
        /* <DEDUP_REMOVED lines=12> */
[----:B------:R-:W-:-:S06]  /*72d0*/  FSEL R3, R9, R3, !P0 ;  /* 0x0000000309037208 */ /* 0x000fcc0004000000 */
[----:B-1----:R-:W-:-:S06]  /*72e0*/  DSETP.GEU.AND P0, PT, R2, R10, PT ;  /* 0x0000000a0200722a */ /* 0x002fcc0003f0e000 */
[----:B------:R-:W-:Y:S02]  /*72f0*/  FSEL R2, R10, R2, !P0 ;  /* 0x000000020a027208 */ /* 0x000fe40004000000 */
[----:B------:R-:W-:-:S07]  /*7300*/  FSEL R3, R11, R3, !P0 ;  /* 0x000000030b037208 */ /* 0x000fce0004000000 */
.L_x_101:
[----:B------:R-:W-:Y:S05]  /*7310*/  BRA.U !UP1, `(.L_x_47) ;  /* 0x0000000109407547 */ /* 0x000fea000b800000 */
[----:B-1----:R-:W0:Y:S01]  /*7320*/  LDC.64 R6, c[0x0][0x3c0] ;  /* 0x0000f000ff067b82 */ /* 0x002e220000000a00 */
[----:B------:R-:W-:Y:S01]  /*7330*/  UIADD3 UR4, UPT, UPT, -UR4, URZ, URZ ;  /* 0x000000ff04047290 */ /* 0x000fe2000fffe1ff */
[----:B0-----:R-:W-:-:S03]  /*7340*/  IMAD.WIDE.U32 R6, R0, 0x4, R6 ;  /* 0x0000000400067825 */ /* 0x001fc600078e0006 */
[----:B------:R-:W-:Y:S02]  /*7350*/  MOV R0, R6 ;  /* 0x0000000600007202 */ /* 0x000fe40000000f00 */
[----:B------:R-:W-:-:S07]  /*7360*/  MOV R9, R7 ;  /* 0x0000000700097202 */ /* 0x000fce0000000f00 */
.L_x_102:
[----:B------:R-:W-:-:S05]  /*7370*/  MOV R8, R0 ;  /* 0x0000000000087202 */ /* 0x000fca0000000f00 */
[----:B------:R0:W3:Y:S01]  /*7380*/  LDG.E R6, desc[UR12][R8.64] ;  /* 0x0000000c08067981 */ /* 0x0000e2000c1e1900 */
[----:B------:R-:W-:Y:S01]  /*7390*/  UIADD3 UR4, UPT, UPT, UR4, 0x1, URZ ;  /* 0x0000000104047890 */ /* 0x000fe2000fffe0ff */
[----:B------:R-:W-:-:S03]  /*73a0*/  IADD3 R0, P1, PT, R0, 0x4, RZ ;  /* 0x0000000400007810 */ /* 0x000fc60007f3e0ff */
[----:B------:R-:W-:Y:S01]  /*73b0*/  UISETP.NE.AND UP0, UPT, UR4, URZ, UPT ;  /* 0x000000ff0400728c */ /* 0x000fe2000bf05270 */
[----:B0-----:R-:W-:Y:S01]  /*73c0*/  IADD3.X R9, PT, PT, RZ, R9, RZ, P1, !PT ;  /* 0x00000009ff097210 */ /* 0x001fe20000ffe4ff */
[----:B---3--:R-:W0:Y:S02]  /*73d0*/  F2F.F64.F32 R6, R6 ;  /* 0x0000000600067310 */ /* 0x008e240000201800 */
[----:B0-----:R-:W-:-:S06]  /*73e0*/  DSETP.GEU.AND P0, PT, R2, R6, PT ;  /* 0x000000060200722a */ /* 0x001fcc0003f0e000 */
[----:B------:R-:W-:Y:S02]  /*73f0*/  FSEL R2, R6, R2, !P0 ;  /* 0x0000000206027208 */ /* 0x000fe40004000000 */
[----:B------:R-:W-:Y:S01]  /*7400*/  FSEL R3, R7, R3, !P0 ;  /* 0x0000000307037208 */ /* 0x000fe20004000000 */
[----:B------:R-:W-:Y:S06]  /*7410*/  BRA.U UP0, `(.L_x_102) ;  /* 0xfffffffd00d47547 */ /* 0x000fec000b83ffff */
.L_x_47:
[----:B------:R-:W3:Y:S01]  /*7420*/  LDCU UR4, c[0x0][0x3c8] ;  /* 0x00007900ff0477ac */ /* 0x000ee20008000800 */
[----:B------:R-:W-:Y:S01]  /*7430*/  MOV R12, RZ ;  /* 0x000000ff000c7202 */ /* 0x000fe20000000f00 */
[----:B---3--:R-:W-:-:S09]  /*7440*/  UISETP.GE.AND UP0, UPT, UR4, 0x1, UPT ;  /* 0x000000010400788c */ /* 0x008fd2000bf06270 */
        /* <DEDUP_REMOVED lines=8> */
[----:B------:R-:W3:Y:S01]  /*74d0*/  LDCU.64 UR6, c[0x0][0x3c0] ;  /* 0x00007800ff0677ac */ /* 0x000ee20008000a00 */
[----:B------:R-:W-:Y:S01]  /*74e0*/  CS2R R12, SRZ ;  /* 0x00000000000c7805 */ /* 0x000fe2000001ff00 */
[----:B------:R-:W-:-:S04]  /*74f0*/  ULOP3.LUT UR9, UR4, 0x7ffffff8, URZ, 0xc0, !UPT ;  /* 0x7ffffff804097892 */ /* 0x000fc8000f8ec0ff */
[----:B------:R-:W-:Y:S02]  /*7500*/  UIADD3 UR5, UPT, UPT, -UR9, URZ, URZ ;  /* 0x000000ff09057290 */ /* 0x000fe4000fffe1ff */
[----:B------:R-:W-:Y:S01]  /*7510*/  MOV R0, UR9 ;  /* 0x0000000900007c02 */ /* 0x000fe20008000f00 */
[----:B---3--:R-:W-:-:S04]  /*7520*/  UIADD3 UR6, UP2, UPT, UR6, 0x10, URZ ;  /* 0x0000001006067890 */ /* 0x008fc8000ff5e0ff */
[----:B------:R-:W-:Y:S02]  /*7530*/  UIADD3.X UR7, UPT, UPT, URZ, UR7, URZ, UP2, !UPT ;  /* 0x00000007ff077290 */ /* 0x000fe400097fe4ff */
[----:B-1----:R-:W-:-:S04]  /*7540*/  MOV R6, UR6 ;  /* 0x0000000600067c02 */ /* 0x002fc80008000f00 */
[----:B------:R-:W-:-:S07]  /*7550*/  MOV R7, UR7 ;  /* 0x0000000700077c02 */ /* 0x000fce0008000f00 */
.L_x_105:
[----:B------:R-:W3:Y:S04]  /*7560*/  LDG.E R26, desc[UR12][R6.64+-0x10] ;  /* 0xfffff00c061a7981 */ /* 0x000ee8000c1e1900 */
[----:B------:R-:W4:Y:S04]  /*7570*/  LDG.E R27, desc[UR12][R6.64+-0xc] ;  /* 0xfffff40c061b7981 */ /* 0x000f28000c1e1900 */
[----:B------:R-:W5:Y:S04]  /*7580*/  LDG.E R30, desc[UR12][R6.64+-0x8] ;  /* 0xfffff80c061e7981 */ /* 0x000f68000c1e1900 */
[----:B------:R-:W2:Y:S04]  /*7590*/  LDG.E R31, desc[UR12][R6.64+-0x4] ;  /* 0xfffffc0c061f7981 */ /* 0x000ea8000c1e1900 */
[----:B------:R-:W2:Y:S04]  /*75a0*/  LDG.E R17, desc[UR12][R6.64+0x4] ;  /* 0x0000040c06117981 */ /* 0x000ea8000c1e1900 */
[----:B------:R-:W2:Y:S04]  /*75b0*/  LDG.E R32, desc[UR12][R6.64] ;  /* 0x0000000c06207981 */ /* 0x000ea8000c1e1900 */
[----:B0-----:R-:W2:Y:S04]  /*75c0*/  LDG.E R9, desc[UR12][R6.64+0xc] ;  /* 0x00000c0c06097981 */ /* 0x001ea8000c1e1900 */
[----:B------:R0:W2:Y:S01]  /*75d0*/  LDG.E R11, desc[UR12][R6.64+0x8] ;  /* 0x0000080c060b7981 */ /* 0x0000a2000c1e1900 */
[----:B------:R-:W-:-:S04]  /*75e0*/  UIADD3 UR5, UPT, UPT, UR5, 0x8, URZ ;  /* 0x0000000805057890 */ /* 0x000fc8000fffe0ff */
[----:B------:R-:W-:Y:S01]  /*75f0*/  UISETP.NE.AND UP2, UPT, UR5, URZ, UPT ;  /* 0x000000ff0500728c */ /* 0x000fe2000bf45270 */
[----:B0-----:R-:W-:-:S04]  /*7600*/  IADD3 R6, P0, PT, R6, 0x20, RZ ;  /* 0x0000002006067810 */ /* 0x001fc80007f1e0ff */
[----:B------:R-:W-:Y:S01]  /*7610*/  IADD3.X R7, PT, PT, RZ, R7, RZ, P0, !PT ;  /* 0x00000007ff077210 */ /* 0x000fe200007fe4ff */
[----:B---3--:R-:W0:Y:S08]  /*7620*/  F2F.F64.F32 R14, R26 ;  /* 0x0000001a000e7310 */ /* 0x008e300000201800 */
[----:B----4-:R-:W1:Y:S01]  /*7630*/  F2F.F64.F32 R18, R27 ;  /* 0x0000001b00127310 */ /* 0x010e620000201800 */
[----:B0-----:R-:W-:-:S07]  /*7640*/  DADD R14, R14, -R2 ;  /* 0x000000000e0e7229 */ /* 0x001fce0000000802 */
[----:B-----5:R-:W0:Y:S08]  /*7650*/  F2F.F64.F32 R20, R30 ;  /* 0x0000001e00147310 */ /* 0x020e300000201800 */
[----:B------:R-:W-:Y:S01]  /*7660*/  F2F.F32.F64 R8, R14 ;  /* 0x0000000e00087310 */ /* 0x000fe20000301000 */
[----:B-1----:R-:W-:-:S07]  /*7670*/  DADD R18, R18, -R2 ;  /* 0x0000000012127229 */ /* 0x002fce0000000802 */
[----:B--2---:R-:W1:Y:S08]  /*7680*/  F2F.F64.F32 R22, R31 ;  /* 0x0000001f00167310 */ /* 0x004e700000201800 */
[----:B------:R-:W2:Y:S01]  /*7690*/  F2F.F64.F32 R14, R17 ;  /* 0x00000011000e7310 */ /* 0x000ea20000201800 */
[----:B0-----:R-:W-:-:S07]  /*76a0*/  DADD R20, R20, -R2 ;  /* 0x0000000014147229 */ /* 0x001fce0000000802 */
[----:B------:R-:W0:Y:S01]  /*76b0*/  F2F.F64.F32 R24, R32 ;  /* 0x0000002000187310 */ /* 0x000e220000201800 */
[----:B-1----:R-:W-:-:S07]  /*76c0*/  DADD R22, R22, -R2 ;  /* 0x0000000016167229 */ /* 0x002fce0000000802 */
[----:B------:R-:W1:Y:S01]  /*76d0*/  F2F.F32.F64 R10, R18 ;  /* 0x00000012000a7310 */ /* 0x000e620000301000 */
[----:B--2---:R-:W-:Y:S01]  /*76e0*/  DADD R26, R14, -R2 ;  /* 0x000000000e1a7229 */ /* 0x004fe20000000802 */
[----:B------:R-:W-:Y:S02]  /*76f0*/  MOV R15, 0x3bbb989d ;  /* 0x3bbb989d000f7802 */ /* 0x000fe40000000f00 */
[----:B------:R-:W-:-:S04]  /*7700*/  MOV R14, 0x437c0000 ;  /* 0x437c0000000e7802 */ /* 0x000fc80000000f00 */
[----:B------:R2:W-:Y:S01]  /*7710*/  F2F.F32.F64 R16, R20 ;  /* 0x0000001400107310 */ /* 0x0005e20000301000 */
[----:B0-----:R-:W-:-:S07]  /*7720*/  DADD R24, R24, -R2 ;  /* 0x0000000018187229 */ /* 0x001fce0000000802 */
[----:B------:R0:W3:Y:S01]  /*7730*/  F2F.F64.F32 R18, R9 ;  /* 0x0000000900127310 */ /* 0x0000e20000201800 */
[----:B--2---:R-:W-:-:S04]  /*7740*/  FFMA.SAT R21, R8, R15, 0.5 ;  /* 0x3f00000008157423 */ /* 0x004fc8000000200f */
[----:B------:R-:W-:-:S03]  /*7750*/  FFMA.RM R17, R21, R14, 12582913 ;  /* 0x4b40000115117423 */ /* 0x000fc6000000400e */
[----:B------:R-:W2:Y:S01]  /*7760*/  F2F.F32.F64 R22, R22 ;  /* 0x0000001600167310 */ /* 0x000ea20000301000 */
[----:B-1----:R-:W-:-:S04]  /*7770*/  FFMA.SAT R21, R10, R15, 0.5 ;  /* 0x3f0000000a157423 */ /* 0x002fc8000000200f */
[----:B0-----:R-:W-:-:S03]  /*7780*/  FFMA.RM R9, R21, R14, 12582913 ;  /* 0x4b40000115097423 */ /* 0x001fc6000000400e */
[----:B------:R0:W1:Y:S01]  /*7790*/  F2F.F64.F32 R28, R11 ;  /* 0x0000000b001c7310 */ /* 0x0000620000201800 */
[----:B------:R-:W-:Y:S01]  /*77a0*/  FADD R21, R9, -12583039 ;  /* 0xcb40007f09157421 */ /* 0x000fe20000000000 */
[----:B---3--:R-:W-:-:S03]  /*77b0*/  DADD R18, R18, -R2 ;  /* 0x0000000012127229 */ /* 0x008fc60000000802 */
[----:B------:R-:W-:-:S03]  /*77c0*/  FFMA R21, R10, 1.4426950216293334961, -R21 ;  /* 0x3fb8aa3b0a157823 */ /* 0x000fc60000000815 */
[----:B------:R2:W3:Y:S01]  /*77d0*/  F2F.F32.F64 R24, R24 ;  /* 0x0000001800187310 */ /* 0x0004e20000301000 */
[----:B0-----:R-:W-:Y:S01]  /*77e0*/  FADD R11, R17, -12583039 ;  /* 0xcb40007f110b7421 */ /* 0x001fe20000000000 */
[----:B------:R-:W-:-:S06]  /*77f0*/  FFMA R21, R10, 1.925963033500011079e-08, R21 ;  /* 0x32a570600a157823 */ /* 0x000fcc0000000015 */
[----:B------:R-:W0:Y:S01]  /*7800*/  F2F.F32.F64 R26, R26 ;  /* 0x0000001a001a7310 */ /* 0x000e220000301000 */
[----:B--2---:R-:W-:Y:S01]  /*7810*/  FFMA.SAT R25, R22, R15, 0.5 ;  /* 0x3f00000016197423 */ /* 0x004fe2000000200f */
[----:B------:R-:W-:-:S03]  /*7820*/  FFMA R11, R8, 1.4426950216293334961, -R11 ;  /* 0x3fb8aa3b080b7823 */ /* 0x000fc6000000080b */
[-C--:B------:R-:W-:Y:S01]  /*7830*/  FFMA.RM R10, R25, R14.reuse, 12582913 ;  /* 0x4b400001190a7423 */ /* 0x080fe2000000400e */
[----:B-1----:R-:W-:Y:S02]  /*7840*/  DADD R28, R28, -R2 ;  /* 0x000000001c1c7229 */ /* 0x002fe40000000802 */
[----:B------:R1:W-:Y:S01]  /*7850*/  F2F.F32.F64 R18, R18 ;  /* 0x0000001200127310 */ /* 0x0003e20000301000 */
[-C--:B------:R-:W-:Y:S01]  /*7860*/  FFMA.SAT R23, R16, R15.reuse, 0.5 ;  /* 0x3f00000010177423 */ /* 0x080fe2000000200f */
[----:B------:R-:W-:Y:S01]  /*7870*/  FFMA R11, R8, 1.925963033500011079e-08, R11 ;  /* 0x32a57060080b7823 */ /* 0x000fe2000000000b */
[-C--:B---3--:R-:W-:Y:S02]  /*7880*/  FFMA.SAT R25, R24, R15.reuse, 0.5 ;  /* 0x3f00000018197423 */ /* 0x088fe4000000200f */
[-C--:B------:R-:W-:Y:S01]  /*7890*/  FFMA.RM R8, R23, R14.reuse, 12582913 ;  /* 0x4b40000117087423 */ /* 0x080fe2000000400e */
[----:B-1----:R-:W-:Y:S02]  /*78a0*/  FADD R19, R10, -12583039 ;  /* 0xcb40007f0a137421 */ /* 0x002fe40000000000 */
[----:B------:R-:W1:Y:S01]  /*78b0*/  MUFU.EX2 R27, R11 ;  /* 0x0000000b001b7308 */ /* 0x000e620000000800 */
[----:B0-----:R-:W-:Y:S01]  /*78c0*/  FFMA.SAT R33, R26, R15, 0.5 ;  /* 0x3f0000001a217423 */ /* 0x001fe2000000200f */
[----:B------:R-:W-:Y:S01]  /*78d0*/  FFMA R19, R22, 1.4426950216293334961, -R19 ;  /* 0x3fb8aa3b16137823 */ /* 0x000fe20000000813 */
[----:B------:R-:W-:Y:S01]  /*78e0*/  FADD R23, R8, -12583039 ;  /* 0xcb40007f08177421 */ /* 0x000fe20000000000 */
[----:B------:R-:W-:-:S02]  /*78f0*/  FFMA.RM R20, R25, R14, 12582913 ;  /* 0x4b40000119147423 */ /* 0x000fc4000000400e */
[----:B------:R-:W-:Y:S02]  /*7900*/  FFMA R25, R22, 1.925963033500011079e-08, R19 ;  /* 0x32a5706016197823 */ /* 0x000fe40000000013 */
[----:B------:R0:W2:Y:S01]  /*7910*/  F2F.F32.F64 R28, R28 ;  /* 0x0000001c001c7310 */ /* 0x0000a20000301000 */
[----:B------:R-:W-:Y:S01]  /*7920*/  FFMA.RM R19, R33, R14, 12582913 ;  /* 0x4b40000121137423 */ /* 0x000fe2000000400e */
[----:B------:R-:W-:-:S03]  /*7930*/  FFMA R23, R16, 1.4426950216293334961, -R23 ;  /* 0x3fb8aa3b10177823 */ /* 0x000fc60000000817 */
[----:B------:R-:W-:-:S03]  /*7940*/  FADD R33, R19, -12583039 ;  /* 0xcb40007f13217421 */ /* 0x000fc60000000000 */
[----:B0-----:R-:W0:Y:S01]  /*7950*/  MUFU.EX2 R29, R21 ;  /* 0x00000015001d7308 */ /* 0x001e220000000800 */
[----:B------:R-:W-:Y:S01]  /*7960*/  FFMA R23, R16, 1.925963033500011079e-08, R23 ;  /* 0x32a5706010177823 */ /* 0x000fe20000000017 */
[----:B------:R-:W-:Y:S01]  /*7970*/  SHF.L.U32 R16, R17, 0x17, RZ ;  /* 0x0000001711107819 */ /* 0x000fe200000006ff */
[----:B------:R-:W-:-:S04]  /*7980*/  FFMA R33, R26, 1.4426950216293334961, -R33 ;  /* 0x3fb8aa3b1a217823 */ /* 0x000fc80000000821 */
[----:B-1----:R-:W-:Y:S01]  /*7990*/  FMUL R27, R16, R27 ;  /* 0x0000001b101b7220 */ /* 0x002fe20000400000 */
[----:B------:R1:W3:Y:S01]  /*79a0*/  MUFU.EX2 R11, R23 ;  /* 0x00000017000b7308 */ /* 0x0002e20000000800 */
[----:B------:R-:W-:Y:S01]  /*79b0*/  FADD R31, R20, -12583039 ;  /* 0xcb40007f141f7421 */ /* 0x000fe20000000000 */
[----:B-1----:R-:W-:Y:S01]  /*79c0*/  FFMA R23, R26, 1.925963033500011079e-08, R33 ;  /* 0x32a570601a177823 */ /* 0x002fe20000000021 */
[----:B------:R-:W-:-:S05]  /*79d0*/  SHF.L.U32 R26, R9, 0x17, RZ ;  /* 0x00000017091a7819 */ /* 0x000fca00000006ff */
[----:B------:R-:W1:Y:S01]  /*79e0*/  F2F.F64.F32 R16, R27 ;  /* 0x0000001b00107310 */ /* 0x000e620000201800 */
[----:B------:R-:W-:Y:S01]  /*79f0*/  FFMA R31, R24, 1.4426950216293334961, -R31 ;  /* 0x3fb8aa3b181f7823 */ /* 0x000fe2000000081f */
[----:B0-----:R-:W-:-:S06]  /*7a00*/  FMUL R9, R26, R29 ;  /* 0x0000001d1a097220 */ /* 0x001fcc0000400000 */
[----:B------:R-:W0:Y:S01]  /*7a10*/  MUFU.EX2 R25, R25 ;  /* 0x0000001900197308 */ /* 0x000e220000000800 */
[----:B------:R-:W-:Y:S01]  /*7a20*/  SHF.L.U32 R26, R8, 0x17, RZ ;  /* 0x00000017081a7819 */ /* 0x000fe200000006ff */
[----:B--2---:R-:W-:Y:S01]  /*7a30*/  FFMA.SAT R21, R28, R15, 0.5 ;  /* 0x3f0000001c157423 */ /* 0x004fe2000000200f */
[----:B------:R-:W-:-:S05]  /*7a40*/  FFMA R22, R24, 1.925963033500011079e-08, R31 ;  /* 0x32a5706018167823 */ /* 0x000fca000000001f */
[----:B------:R-:W2:Y:S01]  /*7a50*/  F2F.F64.F32 R8, R9 ;  /* 0x0000000900087310 */ /* 0x000ea20000201800 */
[-C--:B------:R-:W-:Y:S01]  /*7a60*/  FFMA.RM R21, R21, R14.reuse, 12582913 ;  /* 0x4b40000115157423 */ /* 0x080fe2000000400e */
[----:B---3--:R-:W-:Y:S01]  /*7a70*/  FMUL R11, R26, R11 ;  /* 0x0000000b1a0b7220 */ /* 0x008fe20000400000 */
[----:B------:R-:W-:Y:S01]  /*7a80*/  SHF.L.U32 R26, R10, 0x17, RZ ;  /* 0x000000170a1a7819 */ /* 0x000fe200000006ff */
[----:B-1----:R-:W-:Y:S01]  /*7a90*/  DADD R16, R16, R12 ;  /* 0x0000000010107229 */ /* 0x002fe2000000000c */
[----:B------:R-:W-:Y:S01]  /*7aa0*/  FADD R31, R21, -12583039 ;  /* 0xcb40007f151f7421 */ /* 0x000fe20000000000 */
[----:B------:R-:W-:Y:S02]  /*7ab0*/  FFMA.SAT R15, R18, R15, 0.5 ;  /* 0x3f000000120f7423 */ /* 0x000fe4000000200f */
[----:B------:R-:W1:Y:S01]  /*7ac0*/  MUFU.EX2 R22, R22 ;  /* 0x0000001600167308 */ /* 0x000e620000000800 */
[----:B------:R-:W-:Y:S01]  /*7ad0*/  FFMA R31, R28, 1.4426950216293334961, -R31 ;  /* 0x3fb8aa3b1c1f7823 */ /* 0x000fe2000000081f */
[----:B0-----:R-:W-:Y:S01]  /*7ae0*/  FMUL R12, R26, R25 ;  /* 0x000000191a0c7220 */ /* 0x001fe20000400000 */
[----:B------:R-:W-:-:S05]  /*7af0*/  FFMA.RM R14, R15, R14, 12582913 ;  /* 0x4b4000010f0e7423 */ /* 0x000fca000000400e */
[----:B------:R-:W0:Y:S01]  /*7b00*/  F2F.F64.F32 R10, R11 ;  /* 0x0000000b000a7310 */ /* 0x000e220000201800 */
[----:B--2---:R-:W-:Y:S01]  /*7b10*/  DADD R16, R16, R8 ;  /* 0x0000000010107229 */ /* 0x004fe20000000008 */
[----:B------:R-:W-:Y:S01]  /*7b20*/  FFMA R24, R28, 1.925963033500011079e-08, R31 ;  /* 0x32a570601c187823 */ /* 0x000fe2000000001f */
[----:B------:R-:W-:Y:S01]  /*7b30*/  FADD R9, R14, -12583039 ;  /* 0xcb40007f0e097421 */ /* 0x000fe20000000000 */
[----:B------:R-:W-:-:S04]  /*7b40*/  SHF.L.U32 R15, R20, 0x17, RZ ;  /* 0x00000017140f7819 */ /* 0x000fc800000006ff */
[----:B------:R-:W2:Y:S01]  /*7b50*/  MUFU.EX2 R23, R23 ;  /* 0x0000001700177308 */ /* 0x000ea20000000800 */
[----:B------:R-:W-:Y:S01]  /*7b60*/  FFMA R25, R18, 1.4426950216293334961, -R9 ;  /* 0x3fb8aa3b12197823 */ /* 0x000fe20000000809 */
[----:B-1----:R-:W-:-:S06]  /*7b70*/  FMUL R15, R15, R22 ;  /* 0x000000160f0f7220 */ /* 0x002fcc0000400000 */
[----:B------:R-:W1:Y:S01]  /*7b80*/  F2F.F64.F32 R12, R12 ;  /* 0x0000000c000c7310 */ /* 0x000e620000201800 */
[----:B------:R-:W-:Y:S01]  /*7b90*/  FFMA R25, R18, 1.925963033500011079e-08, R25 ;  /* 0x32a5706012197823 */ /* 0x000fe20000000019 */
[----:B0-----:R-:W-:Y:S01]  /*7ba0*/  DADD R10, R16, R10 ;  /* 0x00000000100a7229 */ /* 0x001fe2000000000a */
[----:B------:R-:W-:-:S05]  /*7bb0*/  SHF.L.U32 R16, R19, 0x17, RZ ;  /* 0x0000001713107819 */ /* 0x000fca00000006ff */
[----:B------:R-:W0:Y:S01]  /*7bc0*/  MUFU.EX2 R24, R24 ;  /* 0x0000001800187308 */ /* 0x000e220000000800 */
[----:B--2---:R-:W-:-:S07]  /*7bd0*/  FMUL R16, R16, R23 ;  /* 0x0000001710107220 */ /* 0x004fce0000400000 */
[----:B------:R-:W2:Y:S01]  /*7be0*/  F2F.F64.F32 R8, R15 ;  /* 0x0000000f00087310 */ /* 0x000ea20000201800 */
[----:B-1----:R-:W-:Y:S01]  /*7bf0*/  DADD R10, R10, R12 ;  /* 0x000000000a0a7229 */ /* 0x002fe2000000000c */
[----:B------:R-:W-:-:S06]  /*7c00*/  SHF.L.U32 R21, R21, 0x17, RZ ;  /* 0x0000001715157819 */ /* 0x000fcc00000006ff */
[----:B------:R-:W1:Y:S01]  /*7c10*/  MUFU.EX2 R25, R25 ;  /* 0x0000001900197308 */ /* 0x000e620000000800 */
[----:B0-----:R-:W-:-:S07]  /*7c20*/  FMUL R21, R21, R24 ;  /* 0x0000001815157220 */ /* 0x001fce0000400000 */
[----:B------:R-:W0:Y:S01]  /*7c30*/  F2F.F64.F32 R12, R16 ;  /* 0x00000010000c7310 */ /* 0x000e220000201800 */
[----:B--2---:R-:W-:Y:S01]  /*7c40*/  DADD R8, R10, R8 ;  /* 0x000000000a087229 */ /* 0x004fe20000000008 */
[----:B------:R-:W-:-:S06]  /*7c50*/  SHF.L.U32 R14, R14, 0x17, RZ ;  /* 0x000000170e0e7819 */ /* 0x000fcc00000006ff */
[----:B------:R-:W2:Y:S01]  /*7c60*/  F2F.F64.F32 R10, R21 ;  /* 0x00000015000a7310 */ /* 0x000ea20000201800 */
[----:B-1----:R-:W-:Y:S01]  /*7c70*/  FMUL R14, R14, R25 ;  /* 0x000000190e0e7220 */ /* 0x002fe20000400000 */
[----:B0-----:R-:W-:-:S06]  /*7c80*/  DADD R8, R8, R12 ;  /* 0x0000000008087229 */ /* 0x001fcc000000000c */
[----:B------:R-:W0:Y:S02]  /*7c90*/  F2F.F64.F32 R12, R14 ;  /* 0x0000000e000c7310 */ /* 0x000e240000201800 */
[----:B--2---:R-:W-:-:S08]  /*7ca0*/  DADD R8, R8, R10 ;  /* 0x0000000008087229 */ /* 0x004fd0000000000a */
[----:B0-----:R-:W-:Y:S01]  /*7cb0*/  DADD R12, R8, R12 ;  /* 0x00000000080c7229 */ /* 0x001fe2000000000c */
[----:B------:R-:W-:Y:S10]  /*7cc0*/  BRA.U UP2, `(.L_x_105) ;  /* 0xfffffff902247547 */ /* 0x000ff4000b83ffff */
.L_x_104:
[----:B------:R-:W-:Y:S05]  /*7cd0*/  BRA.U !UP1, `(.L_x_106) ;  /* 0x0000000509e87547 */ /* 0x000fea000b800000 */
[----:B------:R-:W-:Y:S02]  /*7ce0*/  UISETP.GE.U32.AND UP1, UPT, UR8, 0x4, UPT ;  /* 0x000000040800788c */ /* 0x000fe4000bf26070 */
[----:B------:R-:W-:-:S04]  /*7cf0*/  ULOP3.LUT UR5, UR4, 0x3, URZ, 0xc0, !UPT ;  /* 0x0000000304057892 */ /* 0x000fc8000f8ec0ff */
[----:B------:R-:W-:-:S03]  /*7d00*/  UISETP.NE.AND UP2, UPT, UR5, URZ, UPT ;  /* 0x000000ff0500728c */ /* 0x000fc6000bf45270 */
[----:B------:R-:W-:Y:S08]  /*7d10*/  BRA.U !UP1, `(.L_x_107) ;  /* 0x0000000109f47547 */ /* 0x000ff0000b800000 */
[----:B-1----:R-:W1:Y:S02]  /*7d20*/  LDC.64 R6, c[0x0][0x3c0] ;  /* 0x0000f000ff067b82 */ /* 0x002e640000000a00 */
[----:B-1----:R-:W-:-:S05]  /*7d30*/  IMAD.WIDE.U32 R6, R0, 0x4, R6 ;  /* 0x0000000400067825 */ /* 0x002fca00078e0006 */
[----:B------:R-:W0:Y:S04]  /*7d40*/  LDG.E R18, desc[UR12][R6.64] ;  /* 0x0000000c06127981 */ /* 0x000e28000c1e1900 */
[----:B------:R-:W3:Y:S04]  /*7d50*/  LDG.E R19, desc[UR12][R6.64+0x4] ;  /* 0x0000040c06137981 */ /* 0x000ee8000c1e1900 */
[----:B------:R-:W4:Y:S04]  /*7d60*/  LDG.E R20, desc[UR12][R6.64+0x8] ;  /* 0x0000080c06147981 */ /* 0x000f28000c1e1900 */
[----:B------:R-:W5:Y:S01]  /*7d70*/  LDG.E R21, desc[UR12][R6.64+0xc] ;  /* 0x00000c0c06157981 */ /* 0x000f62000c1e1900 */
[----:B------:R-:W-:Y:S01]  /*7d80*/  HFMA2 R25, -RZ, RZ, 3.7421875, 0 ;  /* 0x437c0000ff197431 */ /* 0x000fe200000001ff */
[----:B------:R-:W-:-:S02]  /*7d90*/  MOV R23, 0x3bbb989d ;  /* 0x3bbb989d00177802 */ /* 0x000fc40000000f00 */
[----:B------:R-:W-:Y:S01]  /*7da0*/  IADD3 R0, PT, PT, R0, 0x4, RZ ;  /* 0x0000000400007810 */ /* 0x000fe20007ffe0ff */
[----:B0-----:R-:W0:Y:S08]  /*7db0*/  F2F.F64.F32 R8, R18 ;  /* 0x0000001200087310 */ /* 0x001e300000201800 */
        /* <DEDUP_REMOVED lines=11> */
[----:B------:R-:W-:Y:S01]  /*7e70*/  FFMA.RM R6, R6, R25, 12582913 ;  /* 0x4b40000106067423 */ /* 0x000fe20000004019 */
[----:B-1----:R-:W-:-:S03]  /*7e80*/  FFMA.SAT R8, R10, R23, 0.5 ;  /* 0x3f0000000a087423 */ /* 0x002fc60000002017 */
[----:B------:R-:W-:-:S03]  /*7e90*/  FADD R18, R6, -12583039 ;  /* 0xcb40007f06127421 */ /* 0x000fc60000000000 */
[----:B------:R-:W1:Y:S01]  /*7ea0*/  F2F.F32.F64 R16, R16 ;  /* 0x0000001000107310 */ /* 0x000e620000301000 */
[----:B------:R-:W-:Y:S01]  /*7eb0*/  SHF.L.U32 R6, R6, 0x17, RZ ;  /* 0x0000001706067819 */ /* 0x000fe200000006ff */
[----:B------:R-:W-:Y:S01]  /*7ec0*/  FFMA.RM R8, R8, R25, 12582913 ;  /* 0x4b40000108087423 */ /* 0x000fe20000004019 */
[----:B------:R-:W-:-:S03]  /*7ed0*/  FFMA R18, R9, 1.4426950216293334961, -R18 ;  /* 0x3fb8aa3b09127823 */ /* 0x000fc60000000812 */
[----:B------:R-:W-:Y:S01]  /*7ee0*/  FADD R7, R8, -12583039 ;  /* 0xcb40007f08077421 */ /* 0x000fe20000000000 */
[----:B0-----:R-:W-:Y:S01]  /*7ef0*/  FFMA.SAT R11, R14, R23, 0.5 ;  /* 0x3f0000000e0b7423 */ /* 0x001fe20000002017 */
[----:B------:R-:W-:Y:S01]  /*7f00*/  FFMA R18, R9, 1.925963033500011079e-08, R18 ;  /* 0x32a5706009127823 */ /* 0x000fe20000000012 */
[----:B------:R-:W-:Y:S01]  /*7f10*/  SHF.L.U32 R8, R8, 0x17, RZ ;  /* 0x0000001708087819 */ /* 0x000fe200000006ff */
        /* <DEDUP_REMOVED lines=13> */
[----:B------:R-:W3:Y:S01]  /*7ff0*/  MUFU.EX2 R10, R15 ;  /* 0x0000000f000a7308 */ /* 0x000ee20000000800 */
[----:B------:R-:W-:Y:S01]  /*8000*/  FFMA R19, R16, 1.4426950216293334961, -R19 ;  /* 0x3fb8aa3b10137823 */ /* 0x000fe20000000813 */
[----:B0-----:R-:W-:-:S03]  /*8010*/  FMUL R14, R6, R7 ;  /* 0x00000007060e7220 */ /* 0x001fc60000400000 */
[----:B------:R-:W-:-:S03]  /*8020*/  FFMA R19, R16, 1.925963033500011079e-08, R19 ;  /* 0x32a5706010137823 */ /* 0x000fc60000000013 */
[----:B------:R-:W0:Y:S01]  /*8030*/  F2F.F64.F32 R6, R14 ;  /* 0x0000000e00067310 */ /* 0x000e220000201800 */
[----:B-1----:R-:W-:-:S07]  /*8040*/  FMUL R8, R8, R9 ;  /* 0x0000000908087220 */ /* 0x002fce0000400000 */
[----:B------:R-:W1:Y:S01]  /*8050*/  MUFU.EX2 R16, R19 ;  /* 0x0000001300107308 */ /* 0x000e620000000800 */
[----:B---3--:R-:W-:Y:S01]  /*8060*/  FMUL R10, R11, R10 ;  /* 0x0000000a0b0a7220 */ /* 0x008fe20000400000 */
[----:B0-----:R-:W-:-:S06]  /*8070*/  DADD R6, R12, R6 ;  /* 0x000000000c067229 */ /* 0x001fcc0000000006 */
[----:B------:R-:W0:Y:S08]  /*8080*/  F2F.F64.F32 R8, R8 ;  /* 0x0000000800087310 */ /* 0x000e300000201800 */
[----:B------:R-:W3:Y:S01]  /*8090*/  F2F.F64.F32 R10, R10 ;  /* 0x0000000a000a7310 */ /* 0x000ee20000201800 */
[----:B-1----:R-:W-:Y:S01]  /*80a0*/  FMUL R16, R17, R16 ;  /* 0x0000001011107220 */ /* 0x002fe20000400000 */
[----:B0-----:R-:W-:-:S06]  /*80b0*/  DADD R6, R6, R8 ;  /* 0x0000000006067229 */ /* 0x001fcc0000000008 */
[----:B------:R-:W0:Y:S02]  /*80c0*/  F2F.F64.F32 R12, R16 ;  /* 0x00000010000c7310 */ /* 0x000e240000201800 */
[----:B---3--:R-:W-:-:S08]  /*80d0*/  DADD R6, R6, R10 ;  /* 0x0000000006067229 */ /* 0x008fd0000000000a */
[----:B0-----:R-:W-:-:S11]  /*80e0*/  DADD R12, R6, R12 ;  /* 0x00000000060c7229 */ /* 0x001fd6000000000c */
.L_x_107:
[----:B------:R-:W-:Y:S05]  /*80f0*/  BRA.U !UP2, `(.L_x_106) ;  /* 0x000000010ae07547 */ /* 0x000fea000b800000 */
[----:B------:R-:W-:Y:S02]  /*8100*/  UISETP.NE.AND UP1, UPT, UR5, 0x1, UPT ;  /* 0x000000010500788c */ /* 0x000fe4000bf25270 */
[----:B------:R-:W-:-:S04]  /*8110*/  ULOP3.LUT UR6, UR4, 0x1, URZ, 0xc0, !UPT ;  /* 0x0000000104067892 */ /* 0x000fc8000f8ec0ff */
[----:B------:R-:W-:-:S03]  /*8120*/  UISETP.NE.U32.AND UP2, UPT, UR6, 0x1, UPT ;  /* 0x000000010600788c */ /* 0x000fc6000bf45070 */
[----:B------:R-:W-:Y:S08]  /*8130*/  BRA.U !UP1, `(.L_x_108) ;  /* 0x0000000109847547 */ /* 0x000ff0000b800000 */
[----:B-1----:R-:W1:Y:S02]  /*8140*/  LDC.64 R6, c[0x0][0x3c0] ;  /* 0x0000f000ff067b82 */ /* 0x002e640000000a00 */
[----:B-1----:R-:W-:-:S05]  /*8150*/  IMAD.WIDE.U32 R6, R0, 0x4, R6 ;  /* 0x0000000400067825 */ /* 0x002fca00078e0006 */
[----:B------:R-:W0:Y:S04]  /*8160*/  LDG.E R14, desc[UR12][R6.64] ;  /* 0x0000000c060e7981 */ /* 0x000e28000c1e1900 */
[----:B------:R-:W3:Y:S01]  /*8170*/  LDG.E R18, desc[UR12][R6.64+0x4] ;  /* 0x0000040c06127981 */ /* 0x000ee2000c1e1900 */
[----:B------:R-:W-:Y:S01]  /*8180*/  HFMA2 R17, -RZ, RZ, 3.7421875, 0 ;  /* 0x437c0000ff117431 */ /* 0x000fe200000001ff */
[----:B------:R-:W-:Y:S02]  /*8190*/  MOV R15, 0x3bbb989d ;  /* 0x3bbb989d000f7802 */ /* 0x000fe40000000f00 */
[----:B------:R-:W-:Y:S01]  /*81a0*/  IADD3 R0, PT, PT, R0, 0x2, RZ ;  /* 0x0000000200007810 */ /* 0x000fe20007ffe0ff */
[----:B0-----:R-:W0:Y:S08]  /*81b0*/  F2F.F64.F32 R8, R14 ;  /* 0x0000000e00087310 */ /* 0x001e300000201800 */
        /* <DEDUP_REMOVED lines=15> */
[----:B------:R-:W-:-:S02]  /*82b0*/  FFMA R9, R10, 1.4426950216293334961, -R9 ;  /* 0x3fb8aa3b0a097823 */ /* 0x000fc40000000809 */
[----:B------:R-:W0:Y:S02]  /*82c0*/  MUFU.EX2 R7, R14 ;  /* 0x0000000e00077308 */ /* 0x000e240000000800 */
[----:B------:R-:W-:-:S06]  /*82d0*/  FFMA R10, R10, 1.925963033500011079e-08, R9 ;  /* 0x32a570600a0a7823 */ /* 0x000fcc0000000009 */
[----:B------:R-:W1:Y:S01]  /*82e0*/  MUFU.EX2 R9, R10 ;  /* 0x0000000a00097308 */ /* 0x000e620000000800 */
[----:B0-----:R-:W-:-:S07]  /*82f0*/  FMUL R16, R16, R7 ;  /* 0x0000000710107220 */ /* 0x001fce0000400000 */
[----:B------:R-:W0:Y:S01]  /*8300*/  F2F.F64.F32 R6, R16 ;  /* 0x0000001000067310 */ /* 0x000e220000201800 */
[----:B-1----:R-:W-:-:S07]  /*8310*/  FMUL R8, R8, R9 ;  /* 0x0000000908087220 */ /* 0x002fce0000400000 */
[----:B------:R-:W1:Y:S01]  /*8320*/  F2F.F64.F32 R8, R8 ;  /* 0x0000000800087310 */ /* 0x000e620000201800 */
[----:B0-----:R-:W-:-:S08]  /*8330*/  DADD R6, R12, R6 ;  /* 0x000000000c067229 */ /* 0x001fd00000000006 */
[----:B-1----:R-:W-:-:S11]  /*8340*/  DADD R12, R6, R8 ;  /* 0x00000000060c7229 */ /* 0x002fd60000000008 */
.L_x_108:
[----:B------:R-:W-:Y:S05]  /*8350*/  BRA.U UP2, `(.L_x_106) ;  /* 0x0000000102487547 */ /* 0x000fea000b800000 */
[----:B-1----:R-:W1:Y:S02]  /*8360*/  LDC.64 R6, c[0x0][0x3c0] ;  /* 0x0000f000ff067b82 */ /* 0x002e640000000a00 */
[----:B-1----:R-:W-:-:S06]  /*8370*/  IMAD.WIDE.U32 R6, R0, 0x4, R6 ;  /* 0x0000000400067825 */ /* 0x002fcc00078e0006 */
[----:B------:R-:W0:Y:S01]  /*8380*/  LDG.E R6, desc[UR12][R6.64] ;  /* 0x0000000c06067981 */ /* 0x000e22000c1e1900 */
[----:B------:R-:W-:Y:S01]  /*8390*/  HFMA2 R15, -RZ, RZ, 3.7421875, 0 ;  /* 0x437c0000ff0f7431 */ /* 0x000fe200000001ff */
[----:B------:R-:W-:Y:S01]  /*83a0*/  MOV R11, 0x3bbb989d ;  /* 0x3bbb989d000b7802 */ /* 0x000fe20000000f00 */
[----:B0-----:R-:W0:Y:S02]  /*83b0*/  F2F.F64.F32 R8, R6 ;  /* 0x0000000600087310 */ /* 0x001e240000201800 */
        /* <DEDUP_REMOVED lines=12> */
.L_x_106:
[----:B------:R3:W4:Y:S02]  /*8480*/  F2F.F32.F64 R12, R12 ;  /* 0x0000000c000c7310 */ /* 0x0007240000301000 */
.L_x_103:
[----:B----4-:R-:W-:Y:S02]  /*8490*/  FSETP.GEU.AND P0, PT, R12, 1.175494350822287508e-38, PT ;  /* 0x008000000c00780b */ /* 0x010fe40003f0e000 */
[----:B-1----:R-:W-:Y:S02]  /*84a0*/  MOV R7, 0x3e055027 ;  /* 0x3e05502700077802 */ /* 0x002fe40000000f00 */
[----:B------:R-:W-:-:S09]  /*84b0*/  MOV R24, RZ ;  /* 0x000000ff00187202 */ /* 0x000fd20000000f00 */
[----:B------:R-:W-:-:S05]  /*84c0*/  @!P0 FMUL R12, R12, 8388608 ;  /* 0x4b0000000c0c8820 */ /* 0x000fca0000400000 */
[----:B------:R-:W-:-:S04]  /*84d0*/  IADD3 R0, PT, PT, R12, -0x3f2aaaab, RZ ;  /* 0xc0d555550c007810 */ /* 0x000fc80007ffe0ff */
[----:B------:R-:W-:-:S04]  /*84e0*/  LOP3.LUT R6, R0, 0xff800000, RZ, 0xc0, !PT ;  /* 0xff80000000067812 */ /* 0x000fc800078ec0ff */
[----:B------:R-:W-:-:S05]  /*84f0*/  IADD3 R0, PT, PT, R12, -R6, RZ ;  /* 0x800000060c007210 */ /* 0x000fca0007ffe0ff */
[----:B------:R-:W-:Y:S01]  /*8500*/  FADD R8, R0, -1 ;  /* 0xbf80000000087421 */ /* 0x000fe20000000000 */
[----:B------:R-:W-:Y:S02]  /*8510*/  FSEL R0, RZ, -23, P0 ;  /* 0xc1b80000ff007808 */ /* 0x000fe40000000000 */
[----:B------:R-:W-:Y:S01]  /*8520*/  ISETP.GT.U32.AND P0, PT, R12, 0x7f7fffff, PT ;  /* 0x7f7fffff0c00780c */ /* 0x000fe20003f04070 */
[----:B------:R-:W-:-:S04]  /*8530*/  FFMA R7, R8, -R7, 0.14084610342979431152 ;  /* 0x3e1039f608077423 */ /* 0x000fc80000000807 */
[----:B------:R-:W-:-:S04]  /*8540*/  FFMA R7, R8, R7, -0.12148627638816833496 ;  /* 0xbdf8cdcc08077423 */ /* 0x000fc80000000007 */
[----:B------:R-:W-:-:S04]  /*8550*/  FFMA R7, R8, R7, 0.13980610668659210205 ;  /* 0x3e0f295508077423 */ /* 0x000fc80000000007 */
[----:B------:R-:W-:-:S04]  /*8560*/  FFMA R7, R8, R7, -0.16684235632419586182 ;  /* 0xbe2ad8b908077423 */ /* 0x000fc80000000007 */
[----:B------:R-:W-:-:S04]  /*8570*/  FFMA R7, R8, R7, 0.20012299716472625732 ;  /* 0x3e4ced0b08077423 */ /* 0x000fc80000000007 */
[----:B------:R-:W-:-:S04]  /*8580*/  FFMA R7, R8, R7, -0.24999669194221496582 ;  /* 0xbe7fff2208077423 */ /* 0x000fc80000000007 */
[----:B------:R-:W-:-:S04]  /*8590*/  FFMA R7, R8, R7, 0.33333182334899902344 ;  /* 0x3eaaaa7808077423 */ /* 0x000fc80000000007 */
[----:B0-----:R-:W-:Y:S01]  /*85a0*/  FFMA R9, R8, R7, -0.5 ;  /* 0xbf00000008097423 */ /* 0x001fe20000000007 */
[----:B------:R-:W-:-:S03]  /*85b0*/  I2FP.F32.S32 R7, R6 ;  /* 0x0000000600077245 */ /* 0x000fc60000201400 */
[C---:B------:R-:W-:Y:S02]  /*85c0*/  FMUL R9, R8.reuse, R9 ;  /* 0x0000000908097220 */ /* 0x040fe40000400000 */
[----:B------:R-:W-:Y:S01]  /*85d0*/  FFMA R0, R7, 1.1920928955078125e-07, R0 ;  /* 0x3400000007007823 */ /* 0x000fe20000000000 */
[----:B------:R-:W-:Y:S01]  /*85e0*/  MOV R7, 0x7f800000 ;  /* 0x7f80000000077802 */ /* 0x000fe20000000f00 */
[----:B------:R-:W-:-:S04]  /*85f0*/  FFMA R9, R8, R9, R8 ;  /* 0x0000000908097223 */ /* 0x000fc80000000008 */
[----:B------:R-:W-:Y:S01]  /*8600*/  FFMA R0, R0, 0.69314718246459960938, R9 ;  /* 0x3f31721800007823 */ /* 0x000fe20000000009 */
[C---:B------:R-:W-:Y:S01]  /*8610*/  @P0 FFMA R0, R12.reuse, R7, +INF ;  /* 0x7f8000000c000423 */ /* 0x040fe20000000007 */
[----:B------:R-:W-:-:S04]  /*8620*/  FSETP.NEU.AND P0, PT, R12, RZ, PT ;  /* 0x000000ff0c00720b */ /* 0x000fc80003f0d000 */
[----:B------:R-:W-:-:S04]  /*8630*/  FSEL R0, R0, -INF , P0 ;  /* 0xff80000000007808 */ /* 0x000fc80000000000 */
[----:B------:R-:W0:Y:S02]  /*8640*/  F2F.F64.F32 R6, R0 ;  /* 0x0000000000067310 */ /* 0x000e240000201800 */
[----:B0-----:R-:W-:Y:S01]  /*8650*/  DADD R2, R6, R2 ;  /* 0x0000000006027229 */ /* 0x001fe20000000002 */
[----:B------:R-:W-:Y:S10]  /*8660*/  BRA.U !UP0, `(.L_x_109) ;  /* 0x0000001908187547 */ /* 0x000ff4000b800000 */
[----:B------:R-:W-:Y:S01]  /*8670*/  UIADD3 UR5, UPT, UPT, UR4, -0x1, URZ ;  /* 0xffffffff04057890 */ /* 0x000fe2000fffe0ff */
[----:B------:R0:W1:Y:S01]  /*8680*/  F2F.F32.F64 R6, R2 ;  /* 0x0000000200067310 */ /* 0x0000620000301000 */
[----:B------:R-:W-:Y:S01]  /*8690*/  MOV R24, RZ ;  /* 0x000000ff00187202 */ /* 0x000fe20000000f00 */
[----:B------:R-:W-:Y:S01]  /*86a0*/  ULOP3.LUT UR8, UR4, 0x3, URZ, 0xc0, !UPT ;  /* 0x0000000304087892 */ /* 0x000fe2000f8ec0ff */
[----:B------:R-:W-:Y:S01]  /*86b0*/  MOV R7, RZ ;  /* 0x000000ff00077202 */ /* 0x000fe20000000f00 */
[----:B------:R-:W-:-:S09]  /*86c0*/  UISETP.GE.U32.AND UP0, UPT, UR5, 0x3, UPT ;  /* 0x000000030500788c */ /* 0x000fd2000bf06070 */
[----:B0-----:R-:W-:Y:S05]  /*86d0*/  BRA.U !UP0, `(.L_x_110) ;  /* 0x0000000d08487547 */ /* 0x001fea000b800000 */
[----:B------:R-:W0:Y:S01]  /*86e0*/  LDCU.64 UR6, c[0x0][0x390] ;  /* 0x00007200ff0677ac */ /* 0x000e220008000a00 */
[----:B------:R-:W4:Y:S01]  /*86f0*/  LDC R8, c[0x0][0x388] ;  /* 0x0000e200ff087b82 */ /* 0x000f220000000800 */
[----:B------:R-:W-:Y:S01]  /*8700*/  HFMA2 R24, -RZ, RZ, 0, 0 ;  /* 0x00000000ff187431 */ /* 0x000fe200000001ff */
[----:B------:R-:W-:Y:S01]  /*8710*/  MOV R12, R4 ;  /* 0x00000004000c7202 */ /* 0x000fe20000000f00 */
[----:B------:R-:W-:-:S05]  /*8720*/  ULOP3.LUT UR4, UR4, 0x7ffffffc, URZ, 0xc0, !UPT ;  /* 0x7ffffffc04047892 */ /* 0x000fca000f8ec0ff */
[----:B------:R-:W1:Y:S01]  /*8730*/  LDC R9, c[0x0][0x3cc] ;  /* 0x0000f300ff097b82 */ /* 0x000e620000000800 */
[----:B------:R-:W-:-:S07]  /*8740*/  MOV R7, UR4 ;  /* 0x0000000400077c02 */ /* 0x000fce0008000f00 */
[----:B------:R-:W1:Y:S01]  /*8750*/  LDC R10, c[0x0][0x38c] ;  /* 0x0000e300ff0a7b82 */ /* 0x000e620000000800 */
[----:B0-----:R-:W-:-:S04]  /*8760*/  UIADD3 UR5, UP0, UPT, UR6, 0x8, URZ ;  /* 0x0000000806057890 */ /* 0x001fc8000ff1e0ff */
[----:B------:R-:W-:Y:S02]  /*8770*/  UIADD3.X UR6, UPT, UPT, URZ, UR7, URZ, UP0, !UPT ;  /* 0x00000007ff067290 */ /* 0x000fe400087fe4ff */
[----:B------:R-:W-:Y:S01]  /*8780*/  MOV R16, UR5 ;  /* 0x0000000500107c02 */ /* 0x000fe20008000f00 */
[----:B------:R-:W0:Y:S01]  /*8790*/  LDC.64 R20, c[0x0][0x398] ;  /* 0x0000e600ff147b82 */ /* 0x000e220000000a00 */
[----:B------:R-:W-:Y:S02]  /*87a0*/  UIADD3 UR7, UPT, UPT, -UR4, URZ, URZ ;  /* 0x000000ff04077290 */ /* 0x000fe4000fffe1ff */
[----:B------:R-:W-:-:S05]  /*87b0*/  MOV R17, UR6 ;  /* 0x0000000600117c02 */ /* 0x000fca0008000f00 */
[----:B------:R-:W0:Y:S05]  /*87c0*/  LDC.64 R18, c[0x0][0x3a0] ;  /* 0x0000e800ff127b82 */ /* 0x000e2a0000000a00 */
.L_x_123:
[----:B------:R-:W2:Y:S01]  /*87d0*/  LDG.E R11, desc[UR12][R16.64+-0x8] ;  /* 0xfffff80c100b7981 */ /* 0x000ea2000c1e1900 */
[----:B0-----:R-:W-:-:S05]  /*87e0*/  IMAD.WIDE R22, R12, 0x4, R18 ;  /* 0x000000040c167825 */ /* 0x001fca00078e0212 */
[----:B---3--:R0:W5:Y:S01]  /*87f0*/  LDG.E R13, desc[UR12][R22.64] ;  /* 0x0000000c160d7981 */ /* 0x008162000c1e1900 */
[----:B----4-:R-:W3:Y:S02]  /*8800*/  MUFU.RCP R3, R8 ;  /* 0x0000000800037308 */ /* 0x010ee40000001000 */
[----:B---3--:R-:W-:-:S04]  /*8810*/  FFMA R0, R3, -R8, 1 ;  /* 0x3f80000003007423 */ /* 0x008fc80000000808 */
[----:B------:R-:W-:Y:S02]  /*8820*/  FFMA R0, R3, R0, R3 ;  /* 0x0000000003007223 */ /* 0x000fe40000000003 */
[----:B--2---:R-:W2:Y:S02]  /*8830*/  FCHK P0, R11, R8 ;  /* 0x000000080b007302 */ /* 0x004ea40000000000 */
[----:B------:R-:W-:-:S04]  /*8840*/  FFMA R3, R0, R11, RZ ;  /* 0x0000000b00037223 */ /* 0x000fc800000000ff */
[----:B------:R-:W-:-:S04]  /*8850*/  FFMA R2, R3, -R8, R11 ;  /* 0x8000000803027223 */ /* 0x000fc8000000000b */
[----:B------:R-:W-:Y:S01]  /*8860*/  FFMA R14, R0, R2, R3 ;  /* 0x00000002000e7223 */ /* 0x000fe20000000003 */
[----:B0-2---:R-:W-:Y:S06]  /*8870*/  @!P0 BRA `(.L_x_111) ;  /* 0x0000000000188947 */ /* 0x005fec0003800000 */
[----:B------:R-:W0:Y:S01]  /*8880*/  LDCU UR4, c[0x0][0x388] ;  /* 0x00007100ff0477ac */ /* 0x000e220008000800 */
[----:B------:R-:W-:Y:S02]  /*8890*/  MOV R3, R11 ;  /* 0x0000000b00037202 */ /* 0x000fe40000000f00 */
[----:B------:R-:W-:Y:S02]  /*88a0*/  MOV R2, 0x88d0 ;  /* 0x000088d000027802 */ /* 0x000fe40000000f00 */
[----:B0-----:R-:W-:-:S07]  /*88b0*/  MOV R0, UR4 ;  /* 0x0000000400007c02 */ /* 0x001fce0008000f00 */
[----:B-1---5:R-:W-:Y:S05]  /*88c0*/  CALL.REL.NOINC `($__internal_0_$__cuda_sm3x_div_rn_noftz_f32_slowpath) ;  /* 0x0000001800b87944 */ /* 0x022fea0003c00000 */
[----:B------:R-:W-:-:S07]  /*88d0*/  MOV R14, R0 ;  /* 0x00000000000e7202 */ /* 0x000fce0000000f00 */
.L_x_111:
[----:B------:R-:W-:-:S05]  /*88e0*/  IMAD.WIDE R30, R12, 0x4, R20 ;  /* 0x000000040c1e7825 */ /* 0x000fca00078e0214 */
[----:B------:R-:W2:Y:S01]  /*88f0*/  LDG.E R11, desc[UR12][R30.64] ;  /* 0x0000000c1e0b7981 */ /* 0x000ea2000c1e1900 */
[----:B-1----:R-:W0:Y:S01]  /*8900*/  MUFU.RCP R3, R10 ;  /* 0x0000000a00037308 */ /* 0x002e220000001000 */
        /* <DEDUP_REMOVED lines=13> */
[----:B-----5:R-:W-:Y:S05]  /*89e0*/  CALL.REL.NOINC `($__internal_0_$__cuda_sm3x_div_rn_noftz_f32_slowpath) ;  /* 0x0000001800707944 */ /* 0x020fea0003c00000 */
.L_x_113:
[----:B------:R-:W-:Y:S05]  /*89f0*/  BSYNC.RECONVERGENT B2 ;  /* 0x0000000000027941 */ /* 0x000fea0003800200 */
.L_x_112:
[----:B------:R-:W2:Y:S01]  /*8a00*/  LDG.E R3, desc[UR12][R16.64+-0x4] ;  /* 0xfffffc0c10037981 */ /* 0x000ea2000c1e1900 */
[----:B------:R-:W-:-:S05]  /*8a10*/  IMAD.WIDE R22, R9, 0x4, R22 ;  /* 0x0000000409167825 */ /* 0x000fca00078e0216 */
[----:B------:R0:W5:Y:S01]  /*8a20*/  LDG.E R11, desc[UR12][R22.64] ;  /* 0x0000000c160b7981 */ /* 0x000162000c1e1900 */
[----:B------:R-:W-:Y:S01]  /*8a30*/  FADD R15, R14, R0 ;  /* 0x000000000e0f7221 */ /* 0x000fe20000000000 */
[----:B------:R-:W-:Y:S01]  /*8a40*/  HFMA2 R0, -RZ, RZ, 0.96630859375, -0.0022525787353515625 ;  /* 0x3bbb989dff007431 */ /* 0x000fe200000001ff */
[----:B------:R-:W-:Y:S02]  /*8a50*/  MOV R25, 0x437c0000 ;  /* 0x437c000000197802 */ /* 0x000fe40000000f00 */
[----:B------:R-:W-:-:S04]  /*8a60*/  FADD R15, -R6, R15 ;  /* 0x0000000f060f7221 */ /* 0x000fc80000000100 */
[----:B------:R-:W-:-:S04]  /*8a70*/  FFMA.SAT R0, R15, R0, 0.5 ;  /* 0x3f0000000f007423 */ /* 0x000fc80000002000 */
[----:B------:R-:W-:Y:S02]  /*8a80*/  FFMA.RM R2, R0, R25, 12582913 ;  /* 0x4b40000100027423 */ /* 0x000fe40000004019 */
[----:B------:R-:W1:Y:S02]  /*8a90*/  MUFU.RCP R25, R8 ;  /* 0x0000000800197308 */ /* 0x000e640000001000 */
[C---:B------:R-:W-:Y:S01]  /*8aa0*/  FADD R0, R2.reuse, -12583039 ;  /* 0xcb40007f02007421 */ /* 0x040fe20000000000 */
[----:B------:R-:W-:-:S03]  /*8ab0*/  SHF.L.U32 R2, R2, 0x17, RZ ;  /* 0x0000001702027819 */ /* 0x000fc600000006ff */
[----:B------:R-:W-:-:S04]  /*8ac0*/  FFMA R0, R15, 1.4426950216293334961, -R0 ;  /* 0x3fb8aa3b0f007823 */ /* 0x000fc80000000800 */
[----:B------:R-:W-:-:S06]  /*8ad0*/  FFMA R15, R15, 1.925963033500011079e-08, R0 ;  /* 0x32a570600f0f7823 */ /* 0x000fcc0000000000 */
[----:B------:R-:W3:Y:S01]  /*8ae0*/  MUFU.EX2 R15, R15 ;  /* 0x0000000f000f7308 */ /* 0x000ee20000000800 */
[----:B-1----:R-:W-:-:S04]  /*8af0*/  FFMA R0, R25, -R8, 1 ;  /* 0x3f80000019007423 */ /* 0x002fc80000000808 */
[----:B------:R-:W-:Y:S01]  /*8b00*/  FFMA R0, R25, R0, R25 ;  /* 0x0000000019007223 */ /* 0x000fe20000000019 */
[----:B---3--:R-:W-:-:S04]  /*8b10*/  FMUL R2, R2, R15 ;  /* 0x0000000f02027220 */ /* 0x008fc80000400000 */
[----:B-----5:R-:W-:Y:S01]  /*8b20*/  FFMA R24, R13, R2, R24 ;  /* 0x000000020d187223 */ /* 0x020fe20000000018 */
[----:B--2---:R-:W1:Y:S01]  /*8b30*/  FCHK P0, R3, R8 ;  /* 0x0000000803007302 */ /* 0x004e620000000000 */
[----:B------:R-:W-:-:S04]  /*8b40*/  FFMA R25, R0, R3, RZ ;  /* 0x0000000300197223 */ /* 0x000fc800000000ff */
[----:B------:R-:W-:-:S04]  /*8b50*/  FFMA R14, R25, -R8, R3 ;  /* 0x80000008190e7223 */ /* 0x000fc80000000003 */
[----:B------:R-:W-:Y:S01]  /*8b60*/  FFMA R2, R0, R14, R25 ;  /* 0x0000000e00027223 */ /* 0x000fe20000000019 */
[----:B01----:R-:W-:Y:S06]  /*8b70*/  @!P0 BRA `(.L_x_114) ;  /* 0x0000000000148947 */ /* 0x003fec0003800000 */
[----:B------:R-:W0:Y:S01]  /*8b80*/  LDCU UR4, c[0x0][0x388] ;  /* 0x00007100ff0477ac */ /* 0x000e220008000800 */
[----:B------:R-:W-:Y:S02]  /*8b90*/  MOV R2, 0x8bc0 ;  /* 0x00008bc000027802 */ /* 0x000fe40000000f00 */
[----:B0-----:R-:W-:-:S07]  /*8ba0*/  MOV R0, UR4 ;  /* 0x0000000400007c02 */ /* 0x001fce0008000f00 */
[----:B------:R-:W-:Y:S05]  /*8bb0*/  CALL.REL.NOINC `($__internal_0_$__cuda_sm3x_div_rn_noftz_f32_slowpath) ;  /* 0x0000001400fc7944 */ /* 0x000fea0003c00000 */
[----:B------:R-:W-:-:S07]  /*8bc0*/  MOV R2, R0 ;  /* 0x0000000000027202 */ /* 0x000fce0000000f00 */
.L_x_114:
        /* <DEDUP_REMOVED lines=17> */
.L_x_116:
[----:B------:R-:W-:Y:S05]  /*8ce0*/  BSYNC.RECONVERGENT B2 ;  /* 0x0000000000027941 */ /* 0x000fea0003800200 */
.L_x_115:
        /* <DEDUP_REMOVED lines=18> */
[----:B------:R-:W-:Y:S01]  /*8e10*/  FFMA R11, R11, R2, R24 ;  /* 0x000000020b0b7223 */ /* 0x000fe20000000018 */
        /* <DEDUP_REMOVED lines=8> */
[----:B-----5:R-:W-:Y:S05]  /*8ea0*/  CALL.REL.NOINC `($__internal_0_$__cuda_sm3x_div_rn_noftz_f32_slowpath) ;  /* 0x0000001400407944 */ /* 0x020fea0003c00000 */
[----:B------:R-:W-:-:S07]  /*8eb0*/  MOV R26, R0 ;  /* 0x00000000001a7202 */ /* 0x000fce0000000f00 */
.L_x_117:
        /* <DEDUP_REMOVED lines=17> */
.L_x_119:
[----:B------:R-:W-:Y:S05]  /*8fd0*/  BSYNC.RECONVERGENT B2 ;  /* 0x0000000000027941 */ /* 0x000fea0003800200 */
.L_x_118:
[----:B------:R-:W2:Y:S01]  /*8fe0*/  LDG.E R3, desc[UR12][R16.64+0x4] ;  /* 0x0000040c10037981 */ /* 0x000ea2000c1e1900 */
[----:B------:R-:W-:-:S06]  /*8ff0*/  IMAD.WIDE R24, R9, 0x4, R22 ;  /* 0x0000000409187825 */ /* 0x000fcc00078e0216 */
        /* <DEDUP_REMOVED lines=27> */
.L_x_120:
        /* <DEDUP_REMOVED lines=17> */
.L_x_122:
[----:B------:R-:W-:Y:S05]  /*92c0*/  BSYNC.RECONVERGENT B2 ;  /* 0x0000000000027941 */ /* 0x000fea0003800200 */
.L_x_121:
[----:B------:R-:W-:Y:S01]  /*92d0*/  FADD R13, R13, R0 ;  /* 0x000000000d0d7221 */ /* 0x000fe20000000000 */
[----:B------:R-:W-:Y:S01]  /*92e0*/  HFMA2 R0, -RZ, RZ, 0.96630859375, -0.0022525787353515625 ;  /* 0x3bbb989dff007431 */ /* 0x000fe200000001ff */
[----:B------:R-:W-:Y:S01]  /*92f0*/  MOV R3, 0x437c0000 ;  /* 0x437c000000037802 */ /* 0x000fe20000000f00 */
[----:B------:R-:W-:Y:S01]  /*9300*/  UIADD3 UR7, UPT, UPT, UR7, 0x4, URZ ;  /* 0x0000000407077890 */ /* 0x000fe2000fffe0ff */
[----:B------:R-:W-:Y:S01]  /*9310*/  FADD R13, -R6, R13 ;  /* 0x0000000d060d7221 */ /* 0x000fe20000000100 */
[----:B------:R-:W-:Y:S02]  /*9320*/  IADD3 R16, P0, PT, R16, 0x10, RZ ;  /* 0x0000001010107810 */ /* 0x000fe40007f1e0ff */
[----:B------:R-:W-:Y:S01]  /*9330*/  UISETP.NE.AND UP0, UPT, UR7, URZ, UPT ;  /* 0x000000ff0700728c */ /* 0x000fe2000bf05270 */
[----:B------:R-:W-:Y:S02]  /*9340*/  LEA R12, R9, R12, 0x2 ;  /* 0x0000000c090c7211 */ /* 0x000fe400078e10ff */
[----:B------:R-:W-:Y:S01]  /*9350*/  IADD3.X R17, PT, PT, RZ, R17, RZ, P0, !PT ;  /* 0x00000011ff117210 */ /* 0x000fe200007fe4ff */
[----:B------:R-:W-:-:S04]  /*9360*/  FFMA.SAT R0, R13, R0, 0.5 ;  /* 0x3f0000000d007423 */ /* 0x000fc80000002000 */
[----:B------:R-:W-:-:S04]  /*9370*/  FFMA.RM R0, R0, R3, 12582913 ;  /* 0x4b40000100007423 */ /* 0x000fc80000004003 */
[C---:B------:R-:W-:Y:S01]  /*9380*/  FADD R2, R0.reuse, -12583039 ;  /* 0xcb40007f00027421 */ /* 0x040fe20000000000 */
[----:B------:R-:W-:-:S03]  /*9390*/  SHF.L.U32 R0, R0, 0x17, RZ ;  /* 0x0000001700007819 */ /* 0x000fc600000006ff */
[----:B------:R-:W-:-:S04]  /*93a0*/  FFMA R2, R13, 1.4426950216293334961, -R2 ;  /* 0x3fb8aa3b0d027823 */ /* 0x000fc80000000802 */
[----:B------:R-:W-:-:S04]  /*93b0*/  FFMA R2, R13, 1.925963033500011079e-08, R2 ;  /* 0x32a570600d027823 */ /* 0x000fc80000000002 */
[----:B------:R-:W0:Y:S02]  /*93c0*/  MUFU.EX2 R3, R2 ;  /* 0x0000000200037308 */ /* 0x000e240000000800 */
[----:B0-----:R-:W-:-:S04]  /*93d0*/  FMUL R0, R0, R3 ;  /* 0x0000000300007220 */ /* 0x001fc80000400000 */
[----:B------:R-:W-:Y:S01]  /*93e0*/  FFMA R24, R24, R0, R11 ;  /* 0x0000000018187223 */ /* 0x000fe2000000000b */
[----:B------:R-:W-:Y:S06]  /*93f0*/  BRA.U UP0, `(.L_x_123) ;  /* 0xfffffff100f47547 */ /* 0x000fec000b83ffff */
.L_x_110:
[----:B------:R-:W-:-:S09]  /*9400*/  UISETP.NE.AND UP0, UPT, UR8, URZ, UPT ;  /* 0x000000ff0800728c */ /* 0x000fd2000bf05270 */
[----:B------:R-:W-:Y:S05]  /*9410*/  BRA.U !UP0, `(.L_x_109) ;  /* 0x0000000908ac7547 */ /* 0x000fea000b800000 */
[----:B------:R-:W-:-:S09]  /*9420*/  UISETP.NE.AND UP0, UPT, UR8, 0x1, UPT ;  /* 0x000000010800788c */ /* 0x000fd2000bf05270 */
[----:B------:R-:W-:Y:S05]  /*9430*/  BRA.U !UP0, `(.L_x_124) ;  /* 0x0000000508b47547 */ /* 0x000fea000b800000 */
[----:B------:R-:W0:Y:S01]  /*9440*/  LDC.64 R10, c[0x0][0x390] ;  /* 0x0000e400ff0a7b82 */ /* 0x000e220000000a00 */
[----:B------:R-:W4:Y:S07]  /*9450*/  LDCU UR4, c[0x0][0x3cc] ;  /* 0x00007980ff0477ac */ /* 0x000f2e0008000800 */
[----:B---3--:R-:W3:Y:S08]  /*9460*/  LDC.64 R12, c[0x0][0x3a0] ;  /* 0x0000e800ff0c7b82 */ /* 0x008ef00000000a00 */
[----:B------:R-:W1:Y:S01]  /*9470*/  LDC R15, c[0x0][0x388] ;  /* 0x0000e200ff0f7b82 */ /* 0x000e620000000800 */
[----:B0-----:R-:W-:-:S05]  /*9480*/  IMAD.WIDE.U32 R10, R7, 0x4, R10 ;  /* 0x00000004070a7825 */ /* 0x001fca00078e000a */
[----:B------:R-:W2:Y:S01]  /*9490*/  LDG.E R14, desc[UR12][R10.64] ;  /* 0x0000000c0a0e7981 */ /* 0x000ea2000c1e1900 */
[----:B----4-:R-:W-:-:S04]  /*94a0*/  IMAD R8, R7, UR4, R4 ;  /* 0x0000000407087c24 */ /* 0x010fc8000f8e0204 */
[----:B---3--:R-:W-:-:S05]  /*94b0*/  IMAD.WIDE R12, R8, 0x4, R12 ;  /* 0x00000004080c7825 */ /* 0x008fca00078e020c */
[----:B------:R0:W5:Y:S01]  /*94c0*/  LDG.E R9, desc[UR12][R12.64] ;  /* 0x0000000c0c097981 */ /* 0x000162000c1e1900 */
        /* <DEDUP_REMOVED lines=12> */
[----:B-----5:R-:W-:Y:S05]  /*9590*/  CALL.REL.NOINC `($__internal_0_$__cuda_sm3x_div_rn_noftz_f32_slowpath) ;  /* 0x0000000c00847944 */ /* 0x020fea0003c00000 */
[----:B------:R-:W-:-:S07]  /*95a0*/  MOV R2, R0 ;  /* 0x0000000000027202 */ /* 0x000fce0000000f00 */
.L_x_125:
[----:B------:R-:W0:Y:S08]  /*95b0*/  LDC.64 R14, c[0x0][0x398] ;  /* 0x0000e600ff0e7b82 */ /* 0x000e300000000a00 */
        /* <DEDUP_REMOVED lines=18> */
.L_x_127:
[----:B------:R-:W-:Y:S05]  /*96e0*/  BSYNC.RECONVERGENT B2 ;  /* 0x0000000000027941 */ /* 0x000fea0003800200 */
.L_x_126:
[----:B------:R-:W0:Y:S01]  /*96f0*/  LDC R3, c[0x0][0x3cc] ;  /* 0x0000f300ff037b82 */ /* 0x000e220000000800 */
[----:B------:R1:W2:Y:S07]  /*9700*/  LDG.E R10, desc[UR12][R10.64+0x4] ;  /* 0x0000040c0a0a7981 */ /* 0x0002ae000c1e1900 */
[----:B------:R-:W3:Y:S01]  /*9710*/  LDC R19, c[0x0][0x388] ;  /* 0x0000e200ff137b82 */ /* 0x000ee20000000800 */
[----:B0-----:R-:W-:-:S06]  /*9720*/  IMAD.WIDE R12, R3, 0x4, R12 ;  /* 0x00000004030c7825 */ /* 0x001fcc00078e020c */
[----:B------:R0:W5:Y:S01]  /*9730*/  LDG.E R12, desc[UR12][R12.64] ;  /* 0x0000000c0c0c7981 */ /* 0x000162000c1e1900 */
[----:B------:R-:W-:Y:S01]  /*9740*/  FADD R3, R8, R0 ;  /* 0x0000000008037221 */ /* 0x000fe20000000000 */
[----:B------:R-:W-:Y:S01]  /*9750*/  HFMA2 R0, -RZ, RZ, 0.96630859375, -0.0022525787353515625 ;  /* 0x3bbb989dff007431 */ /* 0x000fe200000001ff */
[----:B------:R-:W-:Y:S01]  /*9760*/  MOV R17, 0x437c0000 ;  /* 0x437c000000117802 */ /* 0x000fe20000000f00 */
[----:B---3--:R-:W1:Y:S01]  /*9770*/  MUFU.RCP R8, R19 ;  /* 0x0000001300087308 */ /* 0x008e620000001000 */
[----:B------:R-:W-:-:S04]  /*9780*/  FADD R3, -R6, R3 ;  /* 0x0000000306037221 */ /* 0x000fc80000000100 */
[----:B------:R-:W-:-:S04]  /*9790*/  FFMA.SAT R0, R3, R0, 0.5 ;  /* 0x3f00000003007423 */ /* 0x000fc80000002000 */
[----:B------:R-:W-:-:S04]  /*97a0*/  FFMA.RM R2, R0, R17, 12582913 ;  /* 0x4b40000100027423 */ /* 0x000fc80000004011 */
[----:B------:R-:W-:Y:S01]  /*97b0*/  FADD R0, R2, -12583039 ;  /* 0xcb40007f02007421 */ /* 0x000fe20000000000 */
[----:B-1----:R-:W-:Y:S01]  /*97c0*/  FFMA R11, R8, -R19, 1 ;  /* 0x3f800000080b7423 */ /* 0x002fe20000000813 */
[----:B------:R-:W-:Y:S02]  /*97d0*/  SHF.L.U32 R2, R2, 0x17, RZ ;  /* 0x0000001702027819 */ /* 0x000fe400000006ff */
[----:B------:R-:W-:-:S04]  /*97e0*/  FFMA R0, R3, 1.4426950216293334961, -R0 ;  /* 0x3fb8aa3b03007823 */ /* 0x000fc80000000800 */
[----:B------:R-:W-:Y:S01]  /*97f0*/  FFMA R3, R3, 1.925963033500011079e-08, R0 ;  /* 0x32a5706003037823 */ /* 0x000fe20000000000 */
[----:B------:R-:W-:-:S05]  /*9800*/  FFMA R0, R8, R11, R8 ;  /* 0x0000000b08007223 */ /* 0x000fca0000000008 */
[----:B------:R-:W1:Y:S02]  /*9810*/  MUFU.EX2 R3, R3 ;  /* 0x0000000300037308 */ /* 0x000e640000000800 */
[----:B-1----:R-:W-:-:S04]  /*9820*/  FMUL R2, R2, R3 ;  /* 0x0000000302027220 */ /* 0x002fc80000400000 */
[----:B-----5:R-:W-:Y:S02]  /*9830*/  FFMA R9, R9, R2, R24 ;  /* 0x0000000209097223 */ /* 0x020fe40000000018 */
[----:B--2---:R-:W1:Y:S01]  /*9840*/  FCHK P0, R10, R19 ;  /* 0x000000130a007302 */ /* 0x004e620000000000 */
        /* <DEDUP_REMOVED lines=10> */
.L_x_128:
        /* <DEDUP_REMOVED lines=19> */
.L_x_130:
[----:B------:R-:W-:Y:S05]  /*9a20*/  BSYNC.RECONVERGENT B2 ;  /* 0x0000000000027941 */ /* 0x000fea0003800200 */
.L_x_129:
[----:B------:R-:W-:Y:S01]  /*9a30*/  FADD R3, R8, R0 ;  /* 0x0000000008037221 */ /* 0x000fe20000000000 */
[----:B------:R-:W-:Y:S01]  /*9a40*/  HFMA2 R0, -RZ, RZ, 0.96630859375, -0.0022525787353515625 ;  /* 0x3bbb989dff007431 */ /* 0x000fe200000001ff */
[----:B------:R-:W-:Y:S02]  /*9a50*/  MOV R11, 0x437c0000 ;  /* 0x437c0000000b7802 */ /* 0x000fe40000000f00 */
[----:B------:R-:W-:Y:S01]  /*9a60*/  FADD R3, -R6, R3 ;  /* 0x0000000306037221 */ /* 0x000fe20000000100 */
[----:B------:R-:W-:-:S03]  /*9a70*/  IADD3 R7, PT, PT, R7, 0x2, RZ ;  /* 0x0000000207077810 */ /* 0x000fc60007ffe0ff */
        /* <DEDUP_REMOVED lines=8> */
[----:B------:R-:W-:-:S07]  /*9b00*/  FFMA R24, R12, R0, R9 ;  /* 0x000000000c187223 */ /* 0x000fce0000000009 */
.L_x_124:
[----:B------:R-:W0:Y:S02]  /*9b10*/  LDCU UR4, c[0x0][0x3c8] ;  /* 0x00007900ff0477ac */ /* 0x000e240008000800 */
[----:B0-----:R-:W-:-:S04]  /*9b20*/  ULOP3.LUT UR4, UR4, 0x1, URZ, 0xc0, !UPT ;  /* 0x0000000104047892 */ /* 0x001fc8000f8ec0ff */
[----:B------:R-:W-:-:S09]  /*9b30*/  UISETP.NE.U32.AND UP0, UPT, UR4, 0x1, UPT ;  /* 0x000000010400788c */ /* 0x000fd2000bf05070 */
[----:B------:R-:W-:Y:S05]  /*9b40*/  BRA.U UP0, `(.L_x_109) ;  /* 0x0000000100e07547 */ /* 0x000fea000b800000 */
[----:B------:R-:W0:Y:S01]  /*9b50*/  LDC.64 R10, c[0x0][0x390] ;  /* 0x0000e400ff0a7b82 */ /* 0x000e220000000a00 */
[----:B------:R-:W4:Y:S07]  /*9b60*/  LDCU UR4, c[0x0][0x3cc] ;  /* 0x00007980ff0477ac */ /* 0x000f2e0008000800 */
[----:B------:R-:W1:Y:S08]  /*9b70*/  LDC.64 R2, c[0x0][0x3a0] ;  /* 0x0000e800ff027b82 */ /* 0x000e700000000a00 */
[----:B---3--:R-:W3:Y:S01]  /*9b80*/  LDC R13, c[0x0][0x388] ;  /* 0x0000e200ff0d7b82 */ /* 0x008ee20000000800 */
[----:B0-----:R-:W-:-:S06]  /*9b90*/  IMAD.WIDE.U32 R10, R7, 0x4, R10 ;  /* 0x00000004070a7825 */ /* 0x001fcc00078e000a */
[----:B------:R-:W2:Y:S01]  /*9ba0*/  LDG.E R10, desc[UR12][R10.64] ;  /* 0x0000000c0a0a7981 */ /* 0x000ea2000c1e1900 */
[----:B----4-:R-:W-:-:S04]  /*9bb0*/  IMAD R8, R7, UR4, R4 ;  /* 0x0000000407087c24 */ /* 0x010fc8000f8e0204 */
[----:B-1----:R-:W-:-:S05]  /*9bc0*/  IMAD.WIDE R2, R8, 0x4, R2 ;  /* 0x0000000408027825 */ /* 0x002fca00078e0202 */
[----:B------:R0:W5:Y:S01]  /*9bd0*/  LDG.E R7, desc[UR12][R2.64] ;  /* 0x0000000c02077981 */ /* 0x000162000c1e1900 */
[----:B---3--:R-:W1:Y:S02]  /*9be0*/  MUFU.RCP R0, R13 ;  /* 0x0000000d00007308 */ /* 0x008e640000001000 */
        /* <DEDUP_REMOVED lines=13> */
.L_x_131:
[----:B------:R-:W0:Y:S08]  /*9cc0*/  LDC.64 R2, c[0x0][0x398] ;  /* 0x0000e600ff027b82 */ /* 0x000e300000000a00 */
        /* <DEDUP_REMOVED lines=18> */
.L_x_133:
[----:B------:R-:W-:Y:S05]  /*9df0*/  BSYNC.RECONVERGENT B2 ;  /* 0x0000000000027941 */ /* 0x000fea0003800200 */
.L_x_132:
[----:B------:R-:W-:Y:S01]  /*9e00*/  FADD R5, R5, R0 ;  /* 0x0000000005057221 */ /* 0x000fe20000000000 */
[----:B------:R-:W-:Y:S01]  /*9e10*/  HFMA2 R0, -RZ, RZ, 0.96630859375, -0.0022525787353515625 ;  /* 0x3bbb989dff007431 */ /* 0x000fe200000001ff */
[----:B------:R-:W-:Y:S02]  /*9e20*/  MOV R3, 0x437c0000 ;  /* 0x437c000000037802 */ /* 0x000fe40000000f00 */
[----:B------:R-:W-:-:S04]  /*9e30*/  FADD R5, -R6, R5 ;  /* 0x0000000506057221 */ /* 0x000fc80000000100 */
        /* <DEDUP_REMOVED lines=8> */
[----:B-----5:R-:W-:-:S07]  /*9ec0*/  FFMA R24, R7, R0, R24 ;  /* 0x0000000007187223 */ /* 0x020fce0000000018 */
.L_x_109:
[----:B---3--:R-:W0:Y:S01]  /*9ed0*/  LDC.64 R12, c[0x0][0x3b0] ;  /* 0x0000ec00ff0c7b82 */ /* 0x008e220000000a00 */
[----:B------:R-:W1:Y:S07]  /*9ee0*/  LDCU.64 UR4, c[0x0][0x380] ;  /* 0x00007000ff0477ac */ /* 0x000e6e0008000a00 */
[----:B------:R-:W3:Y:S01]  /*9ef0*/  LDC.64 R2, c[0x0][0x3a8] ;  /* 0x0000ea00ff027b82 */ /* 0x000ee20000000a00 */
[----:B0-----:R-:W-:-:S05]  /*9f00*/  IMAD.WIDE R12, R4, 0x4, R12 ;  /* 0x00000004040c7825 */ /* 0x001fca00078e020c */
[----:B------:R0:W4:Y:S01]  /*9f10*/  LDG.E R0, desc[UR12][R12.64] ;  /* 0x0000000c0c007981 */ /* 0x000122000c1e1900 */
[----:B---3--:R-:W-:-:S06]  /*9f20*/  IMAD.WIDE R2, R4, 0x4, R2 ;  /* 0x0000000404027825 */ /* 0x008fcc00078e0202 */
[----:B------:R3:W5:Y:S01]  /*9f30*/  LDG.E R2, desc[UR12][R2.64] ;  /* 0x0000000c02027981 */ /* 0x000762000c1e1900 */
[----:B------:R-:W2:Y:S08]  /*9f40*/  F2F.F64.F32 R8, R24 ;  /* 0x0000001800087310 */ /* 0x000eb00000201800 */
[----:B-1----:R-:W1:Y:S01]  /*9f50*/  F2F.F64.F32 R6, UR4 ;  /* 0x0000000400067d10 */ /* 0x002e620008201800 */
[----:B------:R-:W-:Y:S01]  /*9f60*/  FMUL R16, R24, UR4 ;  /* 0x0000000418107c20 */ /* 0x000fe20008400000 */
[----:B--2---:R-:W-:-:S06]  /*9f70*/  DADD R8, -R8, 1 ;  /* 0x3ff0000008087429 */ /* 0x004fcc0000000100 */
[----:B------:R-:W0:Y:S02]  /*9f80*/  F2F.F64.F32 R10, UR5 ;  /* 0x00000005000a7d10 */ /* 0x000e240008201800 */
[C---:B-1----:R-:W-:Y:S02]  /*9f90*/  DMUL R14, R6.reuse, R8 ;  /* 0x00000008060e7228 */ /* 0x042fe40000000000 */
[----:B------:R-:W-:-:S04]  /*9fa0*/  DADD R8, -R6, 1 ;  /* 0x3ff0000006087429 */ /* 0x000fc80000000100 */
[----:B------:R-:W1:Y:S01]  /*9fb0*/  F2F.F64.F32 R6, R16 ;  /* 0x0000001000067310 */ /* 0x000e620000201800 */
[----:B0-----:R-:W-:-:S08]  /*9fc0*/  DADD R12, -R10, 1 ;  /* 0x3ff000000a0c7429 */ /* 0x001fd00000000100 */
[C---:B------:R-:W-:Y:S02]  /*9fd0*/  DFMA R12, R8.reuse, R12, R14 ;  /* 0x0000000c080c722b */ /* 0x040fe4000000000e */
[----:B-1----:R-:W-:-:S04]  /*9fe0*/  DFMA R6, R8, R10, R6 ;  /* 0x0000000a0806722b */ /* 0x002fc80000000006 */
[----:B---3--:R-:W0:Y:S08]  /*9ff0*/  F2F.F32.F64 R3, R12 ;  /* 0x0000000c00037310 */ /* 0x008e300000301000 */
[----:B------:R-:W1:Y:S01]  /*a000*/  F2F.F32.F64 R5, R6 ;  /* 0x0000000600057310 */ /* 0x000e620000301000 */
[----:B0-----:R-:W-:Y:S02]  /*a010*/  FSETP.GEU.AND P1, PT, R3, 1.175494350822287508e-38, PT ;  /* 0x008000000300780b */ /* 0x001fe40003f2e000 */
[----:B-1----:R-:W-:-:S11]  /*a020*/  FSETP.GEU.AND P0, PT, R5, 1.175494350822287508e-38, PT ;  /* 0x008000000500780b */ /* 0x002fd60003f0e000 */
[----:B------:R-:W-:-:S05]  /*a030*/  @!P1 FMUL R3, R3, 8388608 ;  /* 0x4b00000003039820 */ /* 0x000fca0000400000 */
[----:B------:R-:W-:Y:S01]  /*a040*/  IADD3 R9, PT, PT, R3, -0x3f2aaaab, RZ ;  /* 0xc0d5555503097810 */ /* 0x000fe20007ffe0ff */
[----:B------:R-:W-:-:S03]  /*a050*/  @!P0 FMUL R5, R5, 8388608 ;  /* 0x4b00000005058820 */ /* 0x000fc60000400000 */
[----:B------:R-:W-:Y:S02]  /*a060*/  LOP3.LUT R14, R9, 0xff800000, RZ, 0xc0, !PT ;  /* 0xff800000090e7812 */ /* 0x000fe400078ec0ff */
[----:B------:R-:W-:Y:S02]  /*a070*/  IADD3 R8, PT, PT, R5, -0x3f2aaaab, RZ ;  /* 0xc0d5555505087810 */ /* 0x000fe40007ffe0ff */
[----:B------:R-:W-:Y:S02]  /*a080*/  IADD3 R9, PT, PT, R3, -R14, RZ ;  /* 0x8000000e03097210 */ /* 0x000fe40007ffe0ff */
[----:B------:R-:W-:Y:S02]  /*a090*/  LOP3.LUT R10, R8, 0xff800000, RZ, 0xc0, !PT ;  /* 0xff800000080a7812 */ /* 0x000fe400078ec0ff */
[----:B------:R-:W-:Y:S02]  /*a0a0*/  MOV R6, 0x3e055027 ;  /* 0x3e05502700067802 */ /* 0x000fe40000000f00 */
[----:B------:R-:W-:Y:S01]  /*a0b0*/  IADD3 R8, PT, PT, R5, -R10, RZ ;  /* 0x8000000a05087210 */ /* 0x000fe20007ffe0ff */
[----:B------:R-:W-:-:S04]  /*a0c0*/  FADD R15, R9, -1 ;  /* 0xbf800000090f7421 */ /* 0x000fc80000000000 */
[----:B------:R-:W-:Y:S01]  /*a0d0*/  FADD R11, R8, -1 ;  /* 0xbf800000080b7421 */ /* 0x000fe20000000000 */
[----:B------:R-:W-:-:S03]  /*a0e0*/  FFMA R8, R15, -R6, 0.14084610342979431152 ;  /* 0x3e1039f60f087423 */ /* 0x000fc60000000806 */
[----:B------:R-:W-:Y:S01]  /*a0f0*/  FFMA R6, R11, -R6, 0.14084610342979431152 ;  /* 0x3e1039f60b067423 */ /* 0x000fe20000000806 */
[----:B------:R-:W-:-:S03]  /*a100*/  FFMA R8, R15, R8, -0.12148627638816833496 ;  /* 0xbdf8cdcc0f087423 */ /* 0x000fc60000000008 */
[----:B------:R-:W-:Y:S01]  /*a110*/  FFMA R6, R11, R6, -0.12148627638816833496 ;  /* 0xbdf8cdcc0b067423 */ /* 0x000fe20000000006 */
[----:B------:R-:W-:-:S03]  /*a120*/  FFMA R8, R15, R8, 0.13980610668659210205 ;  /* 0x3e0f29550f087423 */ /* 0x000fc60000000008 */
[----:B------:R-:W-:Y:S01]  /*a130*/  FFMA R6, R11, R6, 0.13980610668659210205 ;  /* 0x3e0f29550b067423 */ /* 0x000fe20000000006 */
[----:B------:R-:W-:-:S03]  /*a140*/  FFMA R8, R15, R8, -0.16684235632419586182 ;  /* 0xbe2ad8b90f087423 */ /* 0x000fc60000000008 */
[----:B------:R-:W-:Y:S01]  /*a150*/  FFMA R6, R11, R6, -0.16684235632419586182 ;  /* 0xbe2ad8b90b067423 */ /* 0x000fe20000000006 */
[----:B------:R-:W-:-:S03]  /*a160*/  FFMA R12, R15, R8, 0.20012299716472625732 ;  /* 0x3e4ced0b0f0c7423 */ /* 0x000fc60000000008 */
[----:B------:R-:W-:Y:S01]  /*a170*/  FFMA R8, R11, R6, 0.20012299716472625732 ;  /* 0x3e4ced0b0b087423 */ /* 0x000fe20000000006 */
[----:B------:R-:W-:Y:S01]  /*a180*/  FFMA R16, R15, R12, -0.24999669194221496582 ;  /* 0xbe7fff220f107423 */ /* 0x000fe2000000000c */
[----:B------:R-:W-:Y:S01]  /*a190*/  FSEL R13, RZ, -23, P1 ;  /* 0xc1b80000ff0d7808 */ /* 0x000fe20000800000 */
[----:B------:R-:W0:Y:S01]  /*a1a0*/  LDC.64 R6, c[0x0][0x3b8] ;  /* 0x0000ee00ff067b82 */ /* 0x000e220000000a00 */
[----:B------:R-:W-:Y:S01]  /*a1b0*/  FFMA R12, R11, R8, -0.24999669194221496582 ;  /* 0xbe7fff220b0c7423 */ /* 0x000fe20000000008 */
[----:B------:R-:W-:Y:S01]  /*a1c0*/  FFMA R16, R15, R16, 0.33333182334899902344 ;  /* 0x3eaaaa780f107423 */ /* 0x000fe20000000010 */
[----:B------:R-:W-:Y:S02]  /*a1d0*/  ISETP.GT.U32.AND P1, PT, R3, 0x7f7fffff, PT ;  /* 0x7f7fffff0300780c */ /* 0x000fe40003f24070 */
[----:B------:R-:W-:Y:S01]  /*a1e0*/  FFMA R12, R11, R12, 0.33333182334899902344 ;  /* 0x3eaaaa780b0c7423 */ /* 0x000fe2000000000c */
[----:B------:R-:W-:Y:S01]  /*a1f0*/  FFMA R16, R15, R16, -0.5 ;  /* 0xbf0000000f107423 */ /* 0x000fe20000000010 */
[----:B------:R-:W-:-:S02]  /*a200*/  FSEL R8, RZ, -23, P0 ;  /* 0xc1b80000ff087808 */ /* 0x000fc40000000000 */
[----:B------:R-:W-:Y:S01]  /*a210*/  I2FP.F32.S32 R14, R14 ;  /* 0x0000000e000e7245 */ /* 0x000fe20000201400 */
[----:B------:R-:W-:Y:S01]  /*a220*/  FFMA R12, R11, R12, -0.5 ;  /* 0xbf0000000b0c7423 */ /* 0x000fe2000000000c */
[----:B------:R-:W-:Y:S01]  /*a230*/  FMUL R16, R15, R16 ;  /* 0x000000100f107220 */ /* 0x000fe20000400000 */
[----:B------:R-:W-:Y:S02]  /*a240*/  ISETP.GT.U32.AND P0, PT, R5, 0x7f7fffff, PT ;  /* 0x7f7fffff0500780c */ /* 0x000fe40003f04070 */
[----:B------:R-:W-:Y:S01]  /*a250*/  I2FP.F32.S32 R9, R10 ;  /* 0x0000000a00097245 */ /* 0x000fe20000201400 */
[----:B------:R-:W-:Y:S01]  /*a260*/  FMUL R12, R11, R12 ;  /* 0x0000000c0b0c7220 */ /* 0x000fe20000400000 */
[----:B------:R-:W-:Y:S01]  /*a270*/  FFMA R13, R14, 1.1920928955078125e-07, R13 ;  /* 0x340000000e0d7823 */ /* 0x000fe2000000000d */
[----:B------:R-:W-:Y:S01]  /*a280*/  FFMA R16, R15, R16, R15 ;  /* 0x000000100f107223 */ /* 0x000fe2000000000f */
[----:B------:R-:W-:Y:S01]  /*a290*/  MOV R10, 0x7f800000 ;  /* 0x7f800000000a7802 */ /* 0x000fe20000000f00 */
[----:B------:R-:W-:Y:S01]  /*a2a0*/  FFMA R8, R9, 1.1920928955078125e-07, R8 ;  /* 0x3400000009087823 */ /* 0x000fe20000000008 */
[----:B------:R-:W-:Y:S01]  /*a2b0*/  FFMA R11, R11, R12, R11 ;  /* 0x0000000c0b0b7223 */ /* 0x000fe2000000000b */
[----:B------:R-:W-:Y:S01]  /*a2c0*/  FFMA R13, R13, 0.69314718246459960938, R16 ;  /* 0x3f3172180d0d7823 */ /* 0x000fe20000000010 */
[C---:B------:R-:W-:Y:S01]  /*a2d0*/  FSETP.NEU.AND P2, PT, R3.reuse, RZ, PT ;  /* 0x000000ff0300720b */ /* 0x040fe20003f4d000 */
[-C--:B------:R-:W-:Y:S01]  /*a2e0*/  @P1 FFMA R13, R3, R10.reuse, +INF ;  /* 0x7f800000030d1423 */ /* 0x080fe2000000000a */
[----:B------:R-:W-:Y:S01]  /*a2f0*/  FFMA R8, R8, 0.69314718246459960938, R11 ;  /* 0x3f31721808087823 */ /* 0x000fe2000000000b */
[C---:B------:R-:W-:Y:S01]  /*a300*/  @P0 FFMA R8, R5.reuse, R10, +INF ;  /* 0x7f80000005080423 */ /* 0x040fe2000000000a */
[----:B------:R-:W-:-:S02]  /*a310*/  FSETP.NEU.AND P1, PT, R5, RZ, PT ;  /* 0x000000ff0500720b */ /* 0x000fc40003f2d000 */
[----:B------:R-:W-:Y:S02]  /*a320*/  FSEL R13, R13, -INF , P2 ;  /* 0xff8000000d0d7808 */ /* 0x000fe40001000000 */
[----:B------:R-:W-:Y:S01]  /*a330*/  FSEL R3, R8, -INF , P1 ;  /* 0xff80000008037808 */ /* 0x000fe20000800000 */
[----:B0-----:R-:W-:Y:S01]  /*a340*/  IMAD.WIDE R6, R4, 0x4, R6 ;  /* 0x0000000404067825 */ /* 0x001fe200078e0206 */
[----:B----4-:R-:W-:-:S05]  /*a350*/  I2FP.F32.S32 R0, R0 ;  /* 0x0000000000007245 */ /* 0x010fca0000201400 */
[----:B------:R-:W-:Y:S01]  /*a360*/  FMUL R13, R0, R13 ;  /* 0x0000000d000d7220 */ /* 0x000fe20000400000 */
[----:B-----5:R-:W-:-:S05]  /*a370*/  I2FP.F32.S32 R2, R2 ;  /* 0x0000000200027245 */ /* 0x020fca0000201400 */
[----:B------:R-:W-:-:S05]  /*a380*/  FFMA R3, R2, R3, R13 ;  /* 0x0000000302037223 */ /* 0x000fca000000000d */
[----:B------:R-:W-:Y:S01]  /*a390*/  STG.E desc[UR12][R6.64], R3 ;  /* 0x0000000306007986 */ /* 0x000fe2000c10190c */
[----:B------:R-:W-:Y:S05]  /*a3a0*/  EXIT ;  /* 0x000000000000794d */ /* 0x000fea0003800000 */
        .weak           $__internal_0_$__cuda_sm3x_div_rn_noftz_f32_slowpath
        .type           $__internal_0_$__cuda_sm3x_div_rn_noftz_f32_slowpath,@function
        .size           $__internal_0_$__cuda_sm3x_div_rn_noftz_f32_slowpath,(.L_x_188 - $__internal_0_$__cuda_sm3x_div_rn_noftz_f32_slowpath)
$__internal_0_$__cuda_sm3x_div_rn_noftz_f32_slowpath:
[----:B------:R-:W-:Y:S01]  /*a3b0*/  SHF.R.U32.HI R25, RZ, 0x17, R0 ;  /* 0x00000017ff197819 */ /* 0x000fe20000011600 */
[----:B------:R-:W-:Y:S01]  /*a3c0*/  BSSY.RECONVERGENT B0, `(.L_x_134) ;  /* 0x0000062000007945 */ /* 0x000fe20003800200 */
[----:B------:R-:W-:Y:S02]  /*a3d0*/  SHF.R.U32.HI R27, RZ, 0x17, R3 ;  /* 0x00000017ff1b7819 */ /* 0x000fe40000011603 */
[----:B------:R-:W-:Y:S02]  /*a3e0*/  LOP3.LUT R25, R25, 0xff, RZ, 0xc0, !PT ;  /* 0x000000ff19197812 */ /* 0x000fe400078ec0ff */
[----:B------:R-:W-:Y:S02]  /*a3f0*/  LOP3.LUT R27, R27, 0xff, RZ, 0xc0, !PT ;  /* 0x000000ff1b1b7812 */ /* 0x000fe400078ec0ff */
[----:B------:R-:W-:Y:S02]  /*a400*/  IADD3 R28, PT, PT, R25, -0x1, RZ ;  /* 0xffffffff191c7810 */ /* 0x000fe40007ffe0ff */
[----:B------:R-:W-:-:S02]  /*a410*/  IADD3 R29, PT, PT, R27, -0x1, RZ ;  /* 0xffffffff1b1d7810 */ /* 0x000fc40007ffe0ff */
[----:B------:R-:W-:-:S04]  /*a420*/  ISETP.GT.U32.AND P0, PT, R28, 0xfd, PT ;  /* 0x000000fd1c00780c */ /* 0x000fc80003f04070 */
[----:B------:R-:W-:-:S13]  /*a430*/  ISETP.GT.U32.OR P0, PT, R29, 0xfd, P0 ;  /* 0x000000fd1d00780c */ /* 0x000fda0000704470 */
[----:B------:R-:W-:Y:S01]  /*a440*/  @!P0 MOV R26, RZ ;  /* 0x000000ff001a8202 */ /* 0x000fe20000000f00 */
[----:B------:R-:W-:Y:S06]  /*a450*/  @!P0 BRA `(.L_x_135) ;  /* 0x00000000005c8947 */ /* 0x000fec0003800000 */
[----:B------:R-:W-:Y:S02]  /*a460*/  FSETP.GTU.FTZ.AND P0, PT, |R3|, +INF , PT ;  /* 0x7f8000000300780b */ /* 0x000fe40003f1c200 */
[----:B------:R-:W-:-:S04]  /*a470*/  FSETP.GTU.FTZ.AND P1, PT, |R0|, +INF , PT ;  /* 0x7f8000000000780b */ /* 0x000fc80003f3c200 */
[----:B------:R-:W-:-:S13]  /*a480*/  PLOP3.LUT P0, PT, P0, P1, PT, 0xf8, 0x8f ;  /* 0x00000000008f781c */ /* 0x000fda0000703f70 */
[----:B------:R-:W-:Y:S05]  /*a490*/  @P0 BRA `(.L_x_136) ;  /* 0x00000004004c0947 */ /* 0x000fea0003800000 */
[----:B------:R-:W-:-:S13]  /*a4a0*/  LOP3.LUT P0, RZ, R0, 0x7fffffff, R3, 0xc8, !PT ;  /* 0x7fffffff00ff7812 */ /* 0x000fda000780c803 */
[----:B------:R-:W-:Y:S05]  /*a4b0*/  @!P0 BRA `(.L_x_137) ;  /* 0x00000004003c8947 */ /* 0x000fea0003800000 */
[C---:B------:R-:W-:Y:S02]  /*a4c0*/  FSETP.NEU.FTZ.AND P2, PT, |R3|.reuse, +INF , PT ;  /* 0x7f8000000300780b */ /* 0x040fe40003f5d200 */
[----:B------:R-:W-:Y:S02]  /*a4d0*/  FSETP.NEU.FTZ.AND P1, PT, |R0|, +INF , PT ;  /* 0x7f8000000000780b */ /* 0x000fe40003f3d200 */
[----:B------:R-:W-:-:S11]  /*a4e0*/  FSETP.NEU.FTZ.AND P0, PT, |R3|, +INF , PT ;  /* 0x7f8000000300780b */ /* 0x000fd60003f1d200 */
[----:B------:R-:W-:Y:S05]  /*a4f0*/  @!P1 BRA !P2, `(.L_x_137) ;  /* 0x00000004002c9947 */ /* 0x000fea0005000000 */
[----:B------:R-:W-:-:S04]  /*a500*/  LOP3.LUT P2, RZ, R3, 0x7fffffff, RZ, 0xc0, !PT ;  /* 0x7fffffff03ff7812 */ /* 0x000fc8000784c0ff */
[----:B------:R-:W-:-:S13]  /*a510*/  PLOP3.LUT P1, PT, P1, P2, PT, 0x2f, 0xf2 ;  /* 0x0000000000f2781c */ /* 0x000fda0000f24577 */
[----:B------:R-:W-:Y:S05]  /*a520*/  @P1 BRA `(.L_x_138) ;  /* 0x0000000400181947 */ /* 0x000fea0003800000 */
[----:B------:R-:W-:-:S04]  /*a530*/  LOP3.LUT P1, RZ, R0, 0x7fffffff, RZ, 0xc0, !PT ;  /* 0x7fffffff00ff7812 */ /* 0x000fc8000782c0ff */
[----:B------:R-:W-:-:S13]  /*a540*/  PLOP3.LUT P0, PT, P0, P1, PT, 0x2f, 0xf2 ;  /* 0x0000000000f2781c */ /* 0x000fda0000702577 */
[----:B------:R-:W-:Y:S05]  /*a550*/  @P0 BRA `(.L_x_139) ;  /* 0x0000000400000947 */ /* 0x000fea0003800000 */
[----:B------:R-:W-:Y:S02]  /*a560*/  ISETP.GE.AND P0, PT, R29, RZ, PT ;  /* 0x000000ff1d00720c */ /* 0x000fe40003f06270 */
[----:B------:R-:W-:-:S11]  /*a570*/  ISETP.GE.AND P1, PT, R28, RZ, PT ;  /* 0x000000ff1c00720c */ /* 0x000fd60003f26270 */
[----:B------:R-:W-:Y:S01]  /*a580*/  @P0 MOV R26, RZ ;  /* 0x000000ff001a0202 */ /* 0x000fe20000000f00 */
[----:B------:R-:W-:Y:S01]  /*a590*/  @!P0 FFMA R3, R3, 1.84467440737095516160e+19, RZ ;  /* 0x5f80000003038823 */ /* 0x000fe200000000ff */
[----:B------:R-:W-:Y:S01]  /*a5a0*/  @!P0 MOV R26, 0xffffffc0 ;  /* 0xffffffc0001a8802 */ /* 0x000fe20000000f00 */
[----:B------:R-:W-:-:S03]  /*a5b0*/  @!P1 FFMA R0, R0, 1.84467440737095516160e+19, RZ ;  /* 0x5f80000000009823 */ /* 0x000fc600000000ff */
[----:B------:R-:W-:-:S07]  /*a5c0*/  @!P1 IADD3 R26, PT, PT, R26, 0x40, RZ ;  /* 0x000000401a1a9810 */ /* 0x000fce0007ffe0ff */
.L_x_135:
[----:B------:R-:W-:Y:S01]  /*a5d0*/  LEA R33, R25, 0xc0800000, 0x17 ;  /* 0xc080000019217811 */ /* 0x000fe200078eb8ff */
[----:B------:R-:W-:Y:S01]  /*a5e0*/  BSSY.RECONVERGENT B1, `(.L_x_140) ;  /* 0x0000036000017945 */ /* 0x000fe20003800200 */
[----:B------:R-:W-:Y:S02]  /*a5f0*/  IADD3 R32, PT, PT, R27, -0x7f, RZ ;  /* 0xffffff811b207810 */ /* 0x000fe40007ffe0ff */
[----:B------:R-:W-:Y:S02]  /*a600*/  IADD3 R33, PT, PT, -R33, R0, RZ ;  /* 0x0000000021217210 */ /* 0x000fe40007ffe1ff */
[C---:B------:R-:W-:Y:S01]  /*a610*/  IADD3 R25, PT, PT, R32.reuse, 0x7f, -R25 ;  /* 0x0000007f20197810 */ /* 0x040fe20007ffe819 */
[----:B------:R-:W-:Y:S01]  /*a620*/  IMAD R0, R32, -0x800000, R3 ;  /* 0xff80000020007824 */ /* 0x000fe200078e0203 */
[----:B------:R-:W0:Y:S01]  /*a630*/  MUFU.RCP R28, R33 ;  /* 0x00000021001c7308 */ /* 0x000e220000001000 */
[----:B------:R-:W-:Y:S01]  /*a640*/  FADD.FTZ R29, -R33, -RZ ;  /* 0x800000ff211d7221 */ /* 0x000fe20000010100 */
[----:B------:R-:W-:-:S03]  /*a650*/  IADD3 R25, PT, PT, R25, R26, RZ ;  /* 0x0000001a19197210 */ /* 0x000fc60007ffe0ff */
[----:B0-----:R-:W-:-:S04]  /*a660*/  FFMA R27, R28, R29, 1 ;  /* 0x3f8000001c1b7423 */ /* 0x001fc8000000001d */
[----:B------:R-:W-:-:S04]  /*a670*/  FFMA R27, R28, R27, R28 ;  /* 0x0000001b1c1b7223 */ /* 0x000fc8000000001c */
[----:B------:R-:W-:-:S04]  /*a680*/  FFMA R28, R0, R27, RZ ;  /* 0x0000001b001c7223 */ /* 0x000fc800000000ff */
[----:B------:R-:W-:-:S04]  /*a690*/  FFMA R3, R29, R28, R0 ;  /* 0x0000001c1d037223 */ /* 0x000fc80000000000 */
[----:B------:R-:W-:-:S04]  /*a6a0*/  FFMA R28, R27, R3, R28 ;  /* 0x000000031b1c7223 */ /* 0x000fc8000000001c */
[----:B------:R-:W-:-:S04]  /*a6b0*/  FFMA R29, R29, R28, R0 ;  /* 0x0000001c1d1d7223 */ /* 0x000fc80000000000 */
[----:B------:R-:W-:-:S05]  /*a6c0*/  FFMA R0, R27, R29, R28 ;  /* 0x0000001d1b007223 */ /* 0x000fca000000001c */
[----:B------:R-:W-:-:S04]  /*a6d0*/  SHF.R.U32.HI R3, RZ, 0x17, R0 ;  /* 0x00000017ff037819 */ /* 0x000fc80000011600 */
[----:B------:R-:W-:-:S04]  /*a6e0*/  LOP3.LUT R26, R3, 0xff, RZ, 0xc0, !PT ;  /* 0x000000ff031a7812 */ /* 0x000fc800078ec0ff */
[----:B------:R-:W-:-:S04]  /*a6f0*/  IADD3 R3, PT, PT, R26, R25, RZ ;  /* 0x000000191a037210 */ /* 0x000fc80007ffe0ff */
[----:B------:R-:W-:-:S04]  /*a700*/  IADD3 R26, PT, PT, R3, -0x1, RZ ;  /* 0xffffffff031a7810 */ /* 0x000fc80007ffe0ff */
[----:B------:R-:W-:-:S13]  /*a710*/  ISETP.GE.U32.AND P0, PT, R26, 0xfe, PT ;  /* 0x000000fe1a00780c */ /* 0x000fda0003f06070 */
[----:B------:R-:W-:Y:S05]  /*a720*/  @!P0 BRA `(.L_x_141) ;  /* 0x0000000000808947 */ /* 0x000fea0003800000 */
[----:B------:R-:W-:-:S13]  /*a730*/  ISETP.GT.AND P0, PT, R3, 0xfe, PT ;  /* 0x000000fe0300780c */ /* 0x000fda0003f04270 */
[----:B------:R-:W-:Y:S05]  /*a740*/  @P0 BRA `(.L_x_142) ;  /* 0x00000000006c0947 */ /* 0x000fea0003800000 */
[----:B------:R-:W-:-:S13]  /*a750*/  ISETP.GE.AND P0, PT, R3, 0x1, PT ;  /* 0x000000010300780c */ /* 0x000fda0003f06270 */
[----:B------:R-:W-:Y:S05]  /*a760*/  @P0 BRA `(.L_x_143) ;  /* 0x0000000000740947 */ /* 0x000fea0003800000 */
[----:B------:R-:W-:Y:S02]  /*a770*/  ISETP.GE.AND P0, PT, R3, -0x18, PT ;  /* 0xffffffe80300780c */ /* 0x000fe40003f06270 */
[----:B------:R-:W-:-:S11]  /*a780*/  LOP3.LUT R0, R0, 0x80000000, RZ, 0xc0, !PT ;  /* 0x8000000000007812 */ /* 0x000fd600078ec0ff */
[----:B------:R-:W-:Y:S05]  /*a790*/  @!P0 BRA `(.L_x_143) ;  /* 0x0000000000688947 */ /* 0x000fea0003800000 */
[CCC-:B------:R-:W-:Y:S01]  /*a7a0*/  FFMA.RZ R25, R27.reuse, R29.reuse, R28.reuse ;  /* 0x0000001d1b197223 */ /* 0x1c0fe2000000c01c */
[CCC-:B------:R-:W-:Y:S01]  /*a7b0*/  FFMA.RP R26, R27.reuse, R29.reuse, R28.reuse ;  /* 0x0000001d1b1a7223 */ /* 0x1c0fe2000000801c */
[----:B------:R-:W-:Y:S01]  /*a7c0*/  FFMA.RM R29, R27, R29, R28 ;  /* 0x0000001d1b1d7223 */ /* 0x000fe2000000401c */
[----:B------:R-:W-:Y:S02]  /*a7d0*/  IADD3 R27, PT, PT, R3, 0x20, RZ ;  /* 0x00000020031b7810 */ /* 0x000fe40007ffe0ff */
[----:B------:R-:W-:Y:S02]  /*a7e0*/  LOP3.LUT R25, R25, 0x7fffff, RZ, 0xc0, !PT ;  /* 0x007fffff19197812 */ /* 0x000fe400078ec0ff */
[----:B------:R-:W-:Y:S02]  /*a7f0*/  ISETP.NE.AND P2, PT, R3, RZ, PT ;  /* 0x000000ff0300720c */ /* 0x000fe40003f45270 */
[----:B------:R-:W-:Y:S02]  /*a800*/  LOP3.LUT R28, R25, 0x800000, RZ, 0xfc, !PT ;  /* 0x00800000191c7812 */ /* 0x000fe400078efcff */
[----:B------:R-:W-:-:S02]  /*a810*/  ISETP.NE.AND P1, PT, R3, RZ, PT ;  /* 0x000000ff0300720c */ /* 0x000fc40003f25270 */
[----:B------:R-:W-:Y:S02]  /*a820*/  IADD3 R3, PT, PT, -R3, RZ, RZ ;  /* 0x000000ff03037210 */ /* 0x000fe40007ffe1ff */
[----:B------:R-:W-:Y:S02]  /*a830*/  SHF.L.U32 R27, R28, R27, RZ ;  /* 0x0000001b1c1b7219 */ /* 0x000fe400000006ff */
[----:B------:R-:W-:Y:S02]  /*a840*/  FSETP.NEU.FTZ.AND P0, PT, R26, R29, PT ;  /* 0x0000001d1a00720b */ /* 0x000fe40003f1d000 */
[----:B------:R-:W-:Y:S02]  /*a850*/  SEL R3, R3, RZ, P2 ;  /* 0x000000ff03037207 */ /* 0x000fe40001000000 */
[----:B------:R-:W-:Y:S02]  /*a860*/  ISETP.NE.AND P1, PT, R27, RZ, P1 ;  /* 0x000000ff1b00720c */ /* 0x000fe40000f25270 */
[----:B------:R-:W-:-:S02]  /*a870*/  SHF.R.U32.HI R28, RZ, R3, R28 ;  /* 0x00000003ff1c7219 */ /* 0x000fc4000001161c */
[----:B------:R-:W-:Y:S02]  /*a880*/  PLOP3.LUT P0, PT, P0, P1, PT, 0xf8, 0x8f ;  /* 0x00000000008f781c */ /* 0x000fe40000703f70 */
[----:B------:R-:W-:Y:S02]  /*a890*/  SHF.R.U32.HI R25, RZ, 0x1, R28 ;  /* 0x00000001ff197819 */ /* 0x000fe4000001161c */
[----:B------:R-:W-:-:S04]  /*a8a0*/  SEL R26, RZ, 0x1, !P0 ;  /* 0x00000001ff1a7807 */ /* 0x000fc80004000000 */
[----:B------:R-:W-:-:S04]  /*a8b0*/  LOP3.LUT R3, R26, 0x1, R25, 0xf8, !PT ;  /* 0x000000011a037812 */ /* 0x000fc800078ef819 */
[----:B------:R-:W-:-:S04]  /*a8c0*/  LOP3.LUT R28, R3, R28, RZ, 0xc0, !PT ;  /* 0x0000001c031c7212 */ /* 0x000fc800078ec0ff */
[----:B------:R-:W-:-:S04]  /*a8d0*/  IADD3 R25, PT, PT, R25, R28, RZ ;  /* 0x0000001c19197210 */ /* 0x000fc80007ffe0ff */
[----:B------:R-:W-:Y:S01]  /*a8e0*/  LOP3.LUT R0, R25, R0, RZ, 0xfc, !PT ;  /* 0x0000000019007212 */ /* 0x000fe200078efcff */
[----:B------:R-:W-:Y:S06]  /*a8f0*/  BRA `(.L_x_143) ;  /* 0x0000000000107947 */ /* 0x000fec0003800000 */
.L_x_142:
[----:B------:R-:W-:-:S04]  /*a900*/  LOP3.LUT R0, R0, 0x80000000, RZ, 0xc0, !PT ;  /* 0x8000000000007812 */ /* 0x000fc800078ec0ff */
[----:B------:R-:W-:Y:S01]  /*a910*/  LOP3.LUT R0, R0, 0x7f800000, RZ, 0xfc, !PT ;  /* 0x7f80000000007812 */ /* 0x000fe200078efcff */
[----:B------:R-:W-:Y:S06]  /*a920*/  BRA `(.L_x_143) ;  /* 0x0000000000047947 */ /* 0x000fec0003800000 */
.L_x_141:
[----:B------:R-:W-:-:S07]  /*a930*/  LEA R0, R25, R0, 0x17 ;  /* 0x0000000019007211 */ /* 0x000fce00078eb8ff */
.L_x_143:
[----:B------:R-:W-:Y:S05]  /*a940*/  BSYNC.RECONVERGENT B1 ;  /* 0x0000000000017941 */ /* 0x000fea0003800200 */
.L_x_140:
[----:B------:R-:W-:Y:S05]  /*a950*/  BRA `(.L_x_144) ;  /* 0x0000000000207947 */ /* 0x000fea0003800000 */
.L_x_139:
[----:B------:R-:W-:-:S04]  /*a960*/  LOP3.LUT R0, R0, 0x80000000, R3, 0x48, !PT ;  /* 0x8000000000007812 */ /* 0x000fc800078e4803 */
[----:B------:R-:W-:Y:S01]  /*a970*/  LOP3.LUT R0, R0, 0x7f800000, RZ, 0xfc, !PT ;  /* 0x7f80000000007812 */ /* 0x000fe200078efcff */
[----:B------:R-:W-:Y:S06]  /*a980*/  BRA `(.L_x_144) ;  /* 0x0000000000147947 */ /* 0x000fec0003800000 */
.L_x_138:
[----:B------:R-:W-:Y:S01]  /*a990*/  LOP3.LUT R0, R0, 0x80000000, R3, 0x48, !PT ;  /* 0x8000000000007812 */ /* 0x000fe200078e4803 */
[----:B------:R-:W-:Y:S06]  /*a9a0*/  BRA `(.L_x_144) ;  /* 0x00000000000c7947 */ /* 0x000fec0003800000 */
.L_x_137:
[----:B------:R-:W0:Y:S01]  /*a9b0*/  MUFU.RSQ R0, -QNAN ;  /* 0xffc0000000007908 */ /* 0x000e220000001400 */
[----:B------:R-:W-:Y:S05]  /*a9c0*/  BRA `(.L_x_144) ;  /* 0x0000000000047947 */ /* 0x000fea0003800000 */
.L_x_136:
[----:B------:R-:W-:-:S07]  /*a9d0*/  FADD.FTZ R0, R3, R0 ;  /* 0x0000000003007221 */ /* 0x000fce0000010000 */
.L_x_144:
[----:B------:R-:W-:Y:S05]  /*a9e0*/  BSYNC.RECONVERGENT B0 ;  /* 0x0000000000007941 */ /* 0x000fea0003800200 */
.L_x_134:
[----:B------:R-:W-:-:S04]  /*a9f0*/  HFMA2 R3, -RZ, RZ, 0, 0 ;  /* 0x00000000ff037431 */ /* 0x000fc800000001ff */
[----:B0-----:R-:W-:Y:S05]  /*aa00*/  RET.REL.NODEC R2 `(_Z24compute_human_likelihoodffffPfS_S_PiS0_S_S_ii) ;  /* 0xffffff54027c7950 */ /* 0x001fea0003c3ffff */
.L_x_145:
[----:B------:R-:W-:-:S00]  /*aa10*/  BRA `(.L_x_145) ;  /* 0xfffffffc00fc7947 */ /* 0x000fc0000383ffff */
[----:B------:R-:W-:-:S00]  /*aa20*/  NOP ;  /* 0x0000000000007918 */ /* 0x000fc00000000000 */
        /* <DEDUP_REMOVED lines=13> */
.L_x_188:


//--------------------- .text._Z16compute_RR_priorPfPiS_iiiS0_ --------------------------
	.section	.text._Z16compute_RR_priorPfPiS_iiiS0_,"ax",@progbits
	.align	128
        .global         _Z16compute_RR_priorPfPiS_iiiS0_
        .type           _Z16compute_RR_priorPfPiS_iiiS0_,@function
        .size           _Z16compute_RR_priorPfPiS_iiiS0_,(.L_x_190 - _Z16compute_RR_priorPfPiS_iiiS0_)
        .other          _Z16compute_RR_priorPfPiS_iiiS0_,@"STO_CUDA_ENTRY STV_DEFAULT"
_Z16compute_RR_priorPfPiS_iiiS0_:
.text._Z16compute_RR_priorPfPiS_iiiS0_:
        /* <DEDUP_REMOVED lines=10> */
[----:B------:R-:W1:Y:S01]  /*00a0*/  LDCU.64 UR4, c[0x0][0x358] ;  /* 0x00006b00ff0477ac */ /* 0x000e620008000a00 */
[----:B0-----:R-:W-:-:S09]  /*00b0*/  UISETP.GE.AND UP0, UPT, UR6, 0x1, UPT ;  /* 0x000000010600788c */ /* 0x001fd2000bf06270 */
[----:B-1----:R-:W-:Y:S05]  /*00c0*/  BRA.U !UP0, `(.L_x_146) ;  /* 0x0000003508ac7547 */ /* 0x002fea000b800000 */
[----:B------:R-:W-:Y:S02]  /*00d0*/  MOV R7, RZ ;  /* 0x000000ff00077202 */ /* 0x000fe40000000f00 */
[----:B------:R-:W-:-:S07]  /*00e0*/  CS2R R8, SRZ ;  /* 0x0000000000087805 */ /* 0x000fce000001ff00 */
.L_x_181:
[----:B------:R-:W0:Y:S01]  /*00f0*/  LDC.64 R2, c[0x0][0x3a8] ;  /* 0x0000ea00ff027b82 */ /* 0x000e220000000a00 */
[----:B------:R-:W1:Y:S01]  /*0100*/  LDCU UR6, c[0x0][0x3a0] ;  /* 0x00007400ff0677ac */ /* 0x000e620008000800 */
[----:B0-----:R-:W-:-:S05]  /*0110*/  IMAD.WIDE.U32 R2, R8, 0x4, R2 ;  /* 0x0000000408027825 */ /* 0x001fca00078e0002 */
[----:B------:R-:W2:Y:S01]  /*0120*/  LDG.E R10, desc[UR4][R2.64] ;  /* 0x00000004020a7981 */ /* 0x000ea2000c1e1900 */
[----:B------:R-:W-:Y:S01]  /*0130*/  IADD3 R8, PT, PT, R8, 0x1, RZ ;  /* 0x0000000108087810 */ /* 0x000fe20007ffe0ff */
[----:B------:R-:W-:Y:S01]  /*0140*/  HFMA2 R12, -RZ, RZ, 0, 0 ;  /* 0x00000000ff0c7431 */ /* 0x000fe200000001ff */
[----:B------:R-:W-:Y:S02]  /*0150*/  MOV R11, RZ ;  /* 0x000000ff000b7202 */ /* 0x000fe40000000f00 */
[----:B-1----:R-:W-:Y:S02]  /*0160*/  ISETP.NE.AND P0, PT, R8, UR6, PT ;  /* 0x0000000608007c0c */ /* 0x002fe4000bf05270 */
[----:B--2---:R-:W-:-:S13]  /*0170*/  ISETP.GE.AND P1, PT, R10, 0x1, PT ;  /* 0x000000010a00780c */ /* 0x004fda0003f26270 */
[----:B------:R-:W-:Y:S05]  /*0180*/  @!P1 BRA `(.L_x_147) ;  /* 0x0000001800e49947 */ /* 0x000fea0003800000 */
[----:B------:R-:W0:Y:S01]  /*0190*/  LDC.64 R4, c[0x0][0x380] ;  /* 0x0000e000ff047b82 */ /* 0x000e220000000a00 */
[----:B------:R-:W1:Y:S01]  /*01a0*/  LDCU UR6, c[0x0][0x39c] ;  /* 0x00007380ff0677ac */ /* 0x000e620008000800 */
[----:B------:R-:W-:Y:S02]  /*01b0*/  IADD3 R13, PT, PT, -R10, RZ, RZ ;  /* 0x000000ff0a0d7210 */ /* 0x000fe40007ffe1ff */
[----:B------:R-:W-:Y:S02]  /*01c0*/  MOV R12, RZ ;  /* 0x000000ff000c7202 */ /* 0x000fe40000000f00 */
[----:B------:R-:W-:Y:S02]  /*01d0*/  MOV R15, R9 ;  /* 0x00000009000f7202 */ /* 0x000fe40000000f00 */
[----:B------:R-:W2:Y:S01]  /*01e0*/  LDC.64 R2, c[0x0][0x388] ;  /* 0x0000e200ff027b82 */ /* 0x000ea20000000a00 */
[----:B------:R-:W-:Y:S01]  /*01f0*/  MOV R11, RZ ;  /* 0x000000ff000b7202 */ /* 0x000fe20000000f00 */
[----:B-1----:R-:W-:-:S07]  /*0200*/  IMAD R17, R6, UR6, R9 ;  /* 0x0000000606117c24 */ /* 0x002fce000f8e0209 */
.L_x_164:
[----:B--2---:R-:W-:-:S04]  /*0210*/  IMAD.WIDE R20, R17, 0x4, R2 ;  /* 0x0000000411147825 */ /* 0x004fc800078e0202 */
[----:B0-----:R-:W-:Y:S02]  /*0220*/  IMAD.WIDE R18, R15, 0x4, R4 ;  /* 0x000000040f127825 */ /* 0x001fe400078e0204 */
[----:B------:R-:W2:Y:S04]  /*0230*/  LDG.E R20, desc[UR4][R20.64] ;  /* 0x0000000414147981 */ /* 0x000ea8000c1e1900 */
[----:B------:R-:W3:Y:S01]  /*0240*/  LDG.E R19, desc[UR4][R18.64] ;  /* 0x0000000412137981 */ /* 0x000ee2000c1e1900 */
[----:B------:R-:W-:Y:S01]  /*0250*/  IADD3 R13, PT, PT, R13, 0x1, RZ ;  /* 0x000000010d0d7810 */ /* 0x000fe20007ffe0ff */
[----:B------:R-:W-:Y:S03]  /*0260*/  BSSY.RECONVERGENT B0, `(.L_x_148) ;  /* 0x000007e000007945 */ /* 0x000fe60003800200 */
[----:B------:R-:W-:-:S02]  /*0270*/  ISETP.NE.AND P1, PT, R13, RZ, PT ;  /* 0x000000ff0d00720c */ /* 0x000fc40003f25270 */
[----:B--2---:R-:W-:Y:S01]  /*0280*/  I2FP.F32.S32 R16, R20 ;  /* 0x0000001400107245 */ /* 0x004fe20000201400 */
[----:B---3--:R-:W-:-:S04]  /*0290*/  FADD R12, R19, R12 ;  /* 0x0000000c130c7221 */ /* 0x008fc80000000000 */
[----:B------:R-:W-:-:S04]  /*02a0*/  FADD R16, R19, R16 ;  /* 0x0000001013107221 */ /* 0x000fc80000000000 */
[C---:B------:R-:W-:Y:S01]  /*02b0*/  FADD R11, R16.reuse, R11 ;  /* 0x0000000b100b7221 */ /* 0x040fe20000000000 */
[----:B------:R-:W-:-:S13]  /*02c0*/  FSETP.GE.AND P2, PT, |R16|, 3, PT ;  /* 0x404000001000780b */ /* 0x000fda0003f46200 */
[----:B------:R-:W-:Y:S05]  /*02d0*/  @!P2 BRA `(.L_x_149) ;  /* 0x0000000000d0a947 */ /* 0x000fea0003800000 */
[----:B------:R-:W-:-:S13]  /*02e0*/  FSETP.GE.AND P2, PT, |R16|, 7.8000001907348632812, PT ;  /* 0x40f9999a1000780b */ /* 0x000fda0003f46200 */
[----:B------:R-:W-:Y:S05]  /*02f0*/  @!P2 BRA `(.L_x_150) ;  /* 0x000000000094a947 */ /* 0x000fea0003800000 */
[----:B------:R-:W-:Y:S01]  /*0300*/  FADD R0, |R16|, -RZ ;  /* 0x800000ff10007221 */ /* 0x000fe20000000200 */
[----:B------:R-:W-:Y:S01]  /*0310*/  MOV R23, 0x3e055027 ;  /* 0x3e05502700177802 */ /* 0x000fe20000000f00 */
[----:B------:R-:W0:Y:S01]  /*0320*/  MUFU.RCP R18, |R16| ;  /* 0x4000001000127308 */ /* 0x000e220000001000 */
[----:B------:R-:W-:Y:S02]  /*0330*/  MOV R25, 0x7f800000 ;  /* 0x7f80000000197802 */ /* 0x000fe40000000f00 */
[C---:B------:R-:W-:Y:S02]  /*0340*/  IADD3 R21, PT, PT, R0.reuse, -0x3f2aaaab, RZ ;  /* 0xc0d5555500157810 */ /* 0x040fe40007ffe0ff */
[----:B------:R-:W-:Y:S02]  /*0350*/  ISETP.GT.U32.AND P2, PT, R0, 0x7f7fffff, PT ;  /* 0x7f7fffff0000780c */ /* 0x000fe40003f44070 */
[----:B------:R-:W-:-:S04]  /*0360*/  LOP3.LUT R21, R21, 0xff800000, RZ, 0xc0, !PT ;  /* 0xff80000015157812 */ /* 0x000fc800078ec0ff */
[-C--:B------:R-:W-:Y:S02]  /*0370*/  IADD3 R14, PT, PT, R0, -R21.reuse, RZ ;  /* 0x80000015000e7210 */ /* 0x080fe40007ffe0ff */
[----:B------:R-:W-:Y:S01]  /*0380*/  I2FP.F32.S32 R0, R21 ;  /* 0x0000001500007245 */ /* 0x000fe20000201400 */
[----:B------:R-:W-:Y:S02]  /*0390*/  HFMA2 R21, -RZ, RZ, 0.78662109375, -1877 ;  /* 0x3a4be755ff157431 */ /* 0x000fe400000001ff */
[----:B------:R-:W-:-:S04]  /*03a0*/  FADD R14, R14, -1 ;  /* 0xbf8000000e0e7421 */ /* 0x000fc80000000000 */
[----:B------:R-:W-:-:S04]  /*03b0*/  FFMA R23, R14, -R23, 0.14084610342979431152 ;  /* 0x3e1039f60e177423 */ /* 0x000fc80000000817 */
        /* <DEDUP_REMOVED lines=8> */
[----:B------:R-:W-:Y:S01]  /*0440*/  FFMA R23, R14, R23, R14 ;  /* 0x000000170e177223 */ /* 0x000fe2000000000e */
[----:B------:R-:W-:Y:S01]  /*0450*/  FFMA R14, R0, 1.1920928955078125e-07, RZ ;  /* 0x34000000000e7823 */ /* 0x000fe200000000ff */
[----:B0-----:R-:W-:-:S03]  /*0460*/  FMUL R0, R18, R18 ;  /* 0x0000001212007220 */ /* 0x001fc60000400000 */
[----:B------:R-:W-:Y:S01]  /*0470*/  FFMA R14, R14, 0.69314718246459960938, R23 ;  /* 0x3f3172180e0e7823 */ /* 0x000fe20000000017 */
[----:B------:R-:W-:Y:S01]  /*0480*/  FFMA R21, R0, R21, -0.0027776553761214017868 ;  /* 0xbb36095300157423 */ /* 0x000fe20000000015 */
[C---:B------:R-:W-:Y:S01]  /*0490*/  @P2 FFMA R14, |R16|.reuse, R25, +INF ;  /* 0x7f800000100e2423 */ /* 0x040fe20000000219 */
[C---:B------:R-:W-:Y:S01]  /*04a0*/  FADD R23, |R16|.reuse, -0.5 ;  /* 0xbf00000010177421 */ /* 0x040fe20000000200 */
[----:B------:R-:W-:Y:S01]  /*04b0*/  FSETP.NEU.AND P2, PT, |R16|, +INF , PT ;  /* 0x7f8000001000780b */ /* 0x000fe20003f4d200 */
[----:B------:R-:W-:Y:S01]  /*04c0*/  FFMA R21, R0, R21, 0.083333276212215423584 ;  /* 0x3daaaaa300157423 */ /* 0x000fe20000000015 */
[----:B------:R-:W-:-:S03]  /*04d0*/  FMUL R14, R14, 0.5 ;  /* 0x3f0000000e0e7820 */ /* 0x000fc60000400000 */
[----:B------:R-:W-:Y:S01]  /*04e0*/  FFMA R21, R18, R21, 0.91893851757049560547 ;  /* 0x3f6b3f8e12157423 */ /* 0x000fe20000000015 */
[----:B------:R-:W-:-:S04]  /*04f0*/  FMUL R14, R14, R23 ;  /* 0x000000170e0e7220 */ /* 0x000fc80000400000 */
[--C-:B------:R-:W-:Y:S01]  /*0500*/  FADD R21, R21, R14.reuse ;  /* 0x0000000e15157221 */ /* 0x100fe20000000000 */
[----:B------:R-:W-:-:S04]  /*0510*/  FADD R14, -|R16|, R14 ;  /* 0x0000000e100e7221 */ /* 0x000fc80000000300 */
[----:B------:R-:W-:-:S05]  /*0520*/  FADD R14, R14, R21 ;  /* 0x000000150e0e7221 */ /* 0x000fca0000000000 */
[----:B------:R-:W-:Y:S01]  /*0530*/  FSEL R18, R14, +INF , P2 ;  /* 0x7f8000000e127808 */ /* 0x000fe20001000000 */
[----:B------:R-:W-:Y:S06]  /*0540*/  BRA `(.L_x_151) ;  /* 0x00000004003c7947 */ /* 0x000fec0003800000 */
.L_x_150:
[----:B------:R-:W-:Y:S01]  /*0550*/  FADD R18, |R16|, -3 ;  /* 0xc040000010127421 */ /* 0x000fe20000000200 */
[----:B------:R-:W-:-:S03]  /*0560*/  HFMA2 R23, -RZ, RZ, 4.23046875, 0.62255859375 ;  /* 0x443b38fbff177431 */ /* 0x000fc600000001ff */
[----:B------:R-:W-:-:S04]  /*0570*/  FADD R21, R18, -259.2509765625 ;  /* 0xc381a02012157421 */ /* 0x000fc80000000000 */
[----:B------:R-:W-:-:S04]  /*0580*/  FFMA R21, R18, R21, -10777.1796875 ;  /* 0xc62864b812157423 */ /* 0x000fc80000000015 */
[----:B------:R-:W-:-:S04]  /*0590*/  FFMA R21, R18, R21, -92685.046875 ;  /* 0xc7b5068612157423 */ /* 0x000fc80000000015 */
[C---:B------:R-:W-:Y:S01]  /*05a0*/  FFMA R0, R18.reuse, R21, -206353.578125 ;  /* 0xc849846512007423 */ /* 0x040fe20000000015 */
[----:B------:R-:W-:-:S04]  /*05b0*/  FFMA R21, R18, -R23, -12349.7421875 ;  /* 0xc640f6f812157423 */ /* 0x000fc80000000817 */
[C---:B------:R-:W-:Y:S01]  /*05c0*/  FFMA R21, R18.reuse, R21, -41061.375 ;  /* 0xc720656012157423 */ /* 0x040fe20000000015 */
[----:B------:R-:W0:Y:S03]  /*05d0*/  MUFU.RCP R0, R0 ;  /* 0x0000000000007308 */ /* 0x000e260000001000 */
[----:B------:R-:W-:-:S04]  /*05e0*/  FFMA R21, R18, R21, -48310.6640625 ;  /* 0xc73cb6aa12157423 */ /* 0x000fc80000000015 */
[----:B------:R-:W-:-:S04]  /*05f0*/  FFMA R21, R18, R21, -143033.40625 ;  /* 0xc80bae5a12157423 */ /* 0x000fc80000000015 */
[----:B0-----:R-:W-:Y:S01]  /*0600*/  FFMA R18, R21, R0, R18 ;  /* 0x0000000015127223 */ /* 0x001fe20000000012 */
[----:B------:R-:W-:Y:S06]  /*0610*/  BRA `(.L_x_151) ;  /* 0x0000000400087947 */ /* 0x000fec0003800000 */
.L_x_149:
[----:B------:R-:W-:-:S13]  /*0620*/  FSETP.GE.AND P2, PT, |R16|, 1.5, PT ;  /* 0x3fc000001000780b */ /* 0x000fda0003f46200 */
[----:B------:R-:W-:Y:S05]  /*0630*/  @!P2 BRA `(.L_x_152) ;  /* 0x000000000034a947 */ /* 0x000fea0003800000 */
[----:B------:R-:W-:Y:S01]  /*0640*/  MOV R21, 0x385007fa ;  /* 0x385007fa00157802 */ /* 0x000fe20000000f00 */
[----:B------:R-:W-:-:S04]  /*0650*/  FADD R18, |R16|, -2 ;  /* 0xc000000010127421 */ /* 0x000fc80000000200 */
[----:B------:R-:W-:-:S04]  /*0660*/  FFMA R21, R18, R21, -0.00022089484264142811298 ;  /* 0xb967a00212157423 */ /* 0x000fc80000000015 */
[----:B------:R-:W-:-:S04]  /*0670*/  FFMA R21, R18, R21, 0.00054131424985826015472 ;  /* 0x3a0de6fc12157423 */ /* 0x000fc80000000015 */
[----:B------:R-:W-:-:S04]  /*0680*/  FFMA R21, R18, R21, -0.0012045169714838266373 ;  /* 0xba9de0e212157423 */ /* 0x000fc80000000015 */
[----:B------:R-:W-:-:S04]  /*0690*/  FFMA R21, R18, R21, 0.0028842517640441656113 ;  /* 0x3b3d05b712157423 */ /* 0x000fc80000000015 */
[----:B------:R-:W-:-:S04]  /*06a0*/  FFMA R21, R18, R21, -0.0073827579617500305176 ;  /* 0xbbf1eb1012157423 */ /* 0x000fc80000000015 */
[----:B------:R-:W-:-:S04]  /*06b0*/  FFMA R21, R18, R21, 0.020581319928169250488 ;  /* 0x3ca89a2812157423 */ /* 0x000fc80000000015 */
[----:B------:R-:W-:-:S04]  /*06c0*/  FFMA R21, R18, R21, -0.06735248863697052002 ;  /* 0xbd89f01a12157423 */ /* 0x000fc80000000015 */
[----:B------:R-:W-:-:S04]  /*06d0*/  FFMA R21, R18, R21, 0.32246702909469604492 ;  /* 0x3ea51a6612157423 */ /* 0x000fc80000000015 */
[----:B------:R-:W-:-:S04]  /*06e0*/  FFMA R21, R18, R21, 0.42278432846069335938 ;  /* 0x3ed8773012157423 */ /* 0x000fc80000000015 */
[----:B------:R-:W-:Y:S01]  /*06f0*/  FMUL R18, R18, R21 ;  /* 0x0000001512127220 */ /* 0x000fe20000400000 */
[----:B------:R-:W-:Y:S06]  /*0700*/  BRA `(.L_x_151) ;  /* 0x0000000000cc7947 */ /* 0x000fec0003800000 */
.L_x_152:
[----:B------:R-:W-:-:S13]  /*0710*/  FSETP.GE.AND P2, PT, |R16|, 0.69999998807907104492, PT ;  /* 0x3f3333331000780b */ /* 0x000fda0003f46200 */
[----:B------:R-:W-:Y:S05]  /*0720*/  @!P2 BRA `(.L_x_153) ;  /* 0x000000000038a947 */ /* 0x000fea0003800000 */
[----:B------:R-:W-:Y:S02]  /*0730*/  HFMA2 R21, -RZ, RZ, 1.3076171875, -7640 ;  /* 0x3d3bef76ff157431 */ /* 0x000fe400000001ff */
[----:B------:R-:W-:-:S04]  /*0740*/  FADD R18, -|R16|, 1 ;  /* 0x3f80000010127421 */ /* 0x000fc80000000300 */
[----:B------:R-:W-:-:S04]  /*0750*/  FFMA R21, R18, R21, 0.10373967140913009644 ;  /* 0x3dd4757712157423 */ /* 0x000fc80000000015 */
[----:B------:R-:W-:-:S04]  /*0760*/  FFMA R21, R18, R21, 0.12280363589525222778 ;  /* 0x3dfb807912157423 */ /* 0x000fc80000000015 */
[----:B------:R-:W-:-:S04]  /*0770*/  FFMA R21, R18, R21, 0.12752421200275421143 ;  /* 0x3e0295b512157423 */ /* 0x000fc80000000015 */
[----:B------:R-:W-:-:S04]  /*0780*/  FFMA R21, R18, R21, 0.14321668446063995361 ;  /* 0x3e12a76512157423 */ /* 0x000fc80000000015 */
[----:B------:R-:W-:-:S04]  /*0790*/  FFMA R21, R18, R21, 0.16934357583522796631 ;  /* 0x3e2d686712157423 */ /* 0x000fc80000000015 */
[----:B------:R-:W-:-:S04]  /*07a0*/  FFMA R21, R18, R21, 0.2074079364538192749 ;  /* 0x3e5462bf12157423 */ /* 0x000fc80000000015 */
[----:B------:R-:W-:-:S04]  /*07b0*/  FFMA R21, R18, R21, 0.27058750391006469727 ;  /* 0x3e8a8a7212157423 */ /* 0x000fc80000000015 */
[----:B------:R-:W-:-:S04]  /*07c0*/  FFMA R21, R18, R21, 0.40068542957305908203 ;  /* 0x3ecd26a412157423 */ /* 0x000fc80000000015 */
[----:B------:R-:W-:-:S04]  /*07d0*/  FFMA R21, R18, R21, 0.82246696949005126953 ;  /* 0x3f528d3212157423 */ /* 0x000fc80000000015 */
[----:B------:R-:W-:-:S04]  /*07e0*/  FFMA R21, R18, R21, 0.57721567153930664062 ;  /* 0x3f13c46812157423 */ /* 0x000fc80000000015 */
[----:B------:R-:W-:Y:S01]  /*07f0*/  FMUL R18, R18, R21 ;  /* 0x0000001512127220 */ /* 0x000fe20000400000 */
[----:B------:R-:W-:Y:S06]  /*0800*/  BRA `(.L_x_151) ;  /* 0x00000000008c7947 */ /* 0x000fec0003800000 */
.L_x_153:
[----:B------:R-:W-:Y:S01]  /*0810*/  MOV R21, 0x3b6b1c86 ;  /* 0x3b6b1c8600157802 */ /* 0x000fe20000000f00 */
[----:B------:R-:W-:-:S04]  /*0820*/  HFMA2 R23, -RZ, RZ, 1.5048828125, 33.21875 ;  /* 0x3e055027ff177431 */ /* 0x000fc800000001ff */
[----:B------:R-:W-:-:S04]  /*0830*/  FFMA R21, |R16|, R21, -0.0054712854325771331787 ;  /* 0xbbb3487810157423 */ /* 0x000fc80000000215 */
[----:B------:R-:W-:-:S04]  /*0840*/  FFMA R21, |R16|, R21, -0.044627126306295394897 ;  /* 0xbd36caef10157423 */ /* 0x000fc80000000215 */
[----:B------:R-:W-:-:S04]  /*0850*/  FFMA R21, |R16|, R21, 0.16731770336627960205 ;  /* 0x3e2b555510157423 */ /* 0x000fc80000000215 */
[----:B------:R-:W-:-:S04]  /*0860*/  FFMA R21, |R16|, R21, -0.042135979980230331421 ;  /* 0xbd2c96c710157423 */ /* 0x000fc80000000215 */
[----:B------:R-:W-:-:S04]  /*0870*/  FFMA R21, |R16|, R21, -0.6558672785758972168 ;  /* 0xbf27e6eb10157423 */ /* 0x000fc80000000215 */
[----:B------:R-:W-:-:S04]  /*0880*/  FFMA R21, |R16|, R21, 0.57721537351608276367 ;  /* 0x3f13c46310157423 */ /* 0x000fc80000000215 */
[----:B------:R-:W-:-:S04]  /*0890*/  FMUL R21, |R16|, R21 ;  /* 0x0000001510157220 */ /* 0x000fc80000400200 */
[----:B------:R-:W-:-:S05]  /*08a0*/  FFMA R0, |R16|, R21, |R16| ;  /* 0x0000001510007223 */ /* 0x000fca0000000610 */
[----:B------:R-:W-:-:S04]  /*08b0*/  FSETP.GEU.AND P2, PT, R0, 1.175494350822287508e-38, PT ;  /* 0x008000000000780b */ /* 0x000fc80003f4e000 */
[----:B------:R-:W-:-:S09]  /*08c0*/  FSEL R18, RZ, -23, P2 ;  /* 0xc1b80000ff127808 */ /* 0x000fd20001000000 */
[----:B------:R-:W-:-:S05]  /*08d0*/  @!P2 FMUL R0, R0, 8388608 ;  /* 0x4b0000000000a820 */ /* 0x000fca0000400000 */
[C---:B------:R-:W-:Y:S02]  /*08e0*/  IADD3 R21, PT, PT, R0.reuse, -0x3f2aaaab, RZ ;  /* 0xc0d5555500157810 */ /* 0x040fe40007ffe0ff */
[C---:B------:R-:W-:Y:S02]  /*08f0*/  ISETP.GT.U32.AND P2, PT, R0.reuse, 0x7f7fffff, PT ;  /* 0x7f7fffff0000780c */ /* 0x040fe40003f44070 */
[----:B------:R-:W-:Y:S02]  /*0900*/  LOP3.LUT R21, R21, 0xff800000, RZ, 0xc0, !PT ;  /* 0xff80000015157812 */ /* 0x000fe400078ec0ff */
[C---:B------:R-:W-:Y:S02]  /*0910*/  FSETP.NEU.AND P3, PT, R0.reuse, RZ, PT ;  /* 0x000000ff0000720b */ /* 0x040fe40003f6d000 */
[-C--:B------:R-:W-:Y:S02]  /*0920*/  IADD3 R14, PT, PT, R0, -R21.reuse, RZ ;  /* 0x80000015000e7210 */ /* 0x080fe40007ffe0ff */
[----:B------:R-:W-:-:S03]  /*0930*/  I2FP.F32.S32 R21, R21 ;  /* 0x0000001500157245 */ /* 0x000fc60000201400 */
[----:B------:R-:W-:Y:S02]  /*0940*/  FADD R14, R14, -1 ;  /* 0xbf8000000e0e7421 */ /* 0x000fe40000000000 */
[----:B------:R-:W-:Y:S01]  /*0950*/  FFMA R18, R21, 1.1920928955078125e-07, R18 ;  /* 0x3400000015127823 */ /* 0x000fe20000000012 */
[----:B------:R-:W-:Y:S01]  /*0960*/  MOV R21, 0x7f800000 ;  /* 0x7f80000000157802 */ /* 0x000fe20000000f00 */
        /* <DEDUP_REMOVED lines=11> */
[----:B------:R-:W-:-:S05]  /*0a20*/  @P2 FFMA R18, R0, R21, +INF ;  /* 0x7f80000000122423 */ /* 0x000fca0000000015 */
[----:B------:R-:W-:-:S07]  /*0a30*/  FSEL R18, -R18, +INF , P3 ;  /* 0x7f80000012127808 */ /* 0x000fce0001800100 */
.L_x_151:
[----:B------:R-:W-:Y:S05]  /*0a40*/  BSYNC.RECONVERGENT B0 ;  /* 0x0000000000007941 */ /* 0x000fea0003800200 */
.L_x_148:
[----:B------:R-:W-:Y:S01]  /*0a50*/  FSETP.GE.AND P2, PT, R16, RZ, PT ;  /* 0x000000ff1000720b */ /* 0x000fe20003f46000 */
[----:B------:R-:W-:Y:S01]  /*0a60*/  BSSY.RECONVERGENT B0, `(.L_x_154) ;  /* 0x0000057000007945 */ /* 0x000fe20003800200 */
[----:B------:R-:W-:-:S11]  /*0a70*/  MOV R14, R18 ;  /* 0x00000012000e7202 */ /* 0x000fd60000000f00 */
[----:B------:R-:W-:Y:S05]  /*0a80*/  @P2 BRA `(.L_x_155) ;  /* 0x0000000400502947 */ /* 0x000fea0003800000 */
[----:B------:R-:W0:Y:S01]  /*0a90*/  FRND.FLOOR R21, |R16| ;  /* 0x4000001000157307 */ /* 0x000e220000205000 */
[----:B------:R-:W-:Y:S02]  /*0aa0*/  MOV R14, 0x7f800000 ;  /* 0x7f800000000e7802 */ /* 0x000fe40000000f00 */
[----:B0-----:R-:W-:-:S13]  /*0ab0*/  FSETP.NEU.AND P2, PT, |R16|, R21, PT ;  /* 0x000000151000720b */ /* 0x001fda0003f4d200 */
[----:B------:R-:W-:Y:S05]  /*0ac0*/  @!P2 BRA `(.L_x_155) ;  /* 0x000000040040a947 */ /* 0x000fea0003800000 */
[----:B------:R-:W-:Y:S02]  /*0ad0*/  FSETP.GEU.AND P2, PT, |R16|, 9.999999682655225389e-20, PT ;  /* 0x1fec1e4a1000780b */ /* 0x000fe40003f4e200 */
[----:B------:R-:W-:-:S11]  /*0ae0*/  MOV R14, 0x7f800000 ;  /* 0x7f800000000e7802 */ /* 0x000fd60000000f00 */
[----:B------:R-:W-:Y:S05]  /*0af0*/  @P2 BRA `(.L_x_156) ;  /* 0x00000000006c2947 */ /* 0x000fea0003800000 */
[C---:B------:R-:W-:Y:S01]  /*0b00*/  FMUL R21, |R16|.reuse, 8388608 ;  /* 0x4b00000010157820 */ /* 0x040fe20000400200 */
[----:B------:R-:W-:Y:S01]  /*0b10*/  FSETP.GEU.AND P2, PT, |R16|, 1.175494350822287508e-38, PT ;  /* 0x008000001000780b */ /* 0x000fe20003f4e200 */
[----:B------:R-:W-:-:S03]  /*0b20*/  HFMA2 R23, -RZ, RZ, 1.5048828125, 33.21875 ;  /* 0x3e055027ff177431 */ /* 0x000fc600000001ff */
[----:B------:R-:W-:Y:S02]  /*0b30*/  FSEL R21, R21, |R16|, !P2 ;  /* 0x4000001015157208 */ /* 0x000fe40005000000 */
[----:B------:R-:W-:Y:S02]  /*0b40*/  FSEL R18, RZ, -23, P2 ;  /* 0xc1b80000ff127808 */ /* 0x000fe40001000000 */
[C---:B------:R-:W-:Y:S02]  /*0b50*/  IADD3 R16, PT, PT, R21.reuse, -0x3f2aaaab, RZ ;  /* 0xc0d5555515107810 */ /* 0x040fe40007ffe0ff */
[C---:B------:R-:W-:Y:S02]  /*0b60*/  ISETP.GT.U32.AND P2, PT, R21.reuse, 0x7f7fffff, PT ;  /* 0x7f7fffff1500780c */ /* 0x040fe40003f44070 */
[----:B------:R-:W-:Y:S02]  /*0b70*/  LOP3.LUT R16, R16, 0xff800000, RZ, 0xc0, !PT ;  /* 0xff80000010107812 */ /* 0x000fe400078ec0ff */
[----:B------:R-:W-:-:S02]  /*0b80*/  FSETP.NEU.AND P3, PT, R21, RZ, PT ;  /* 0x000000ff1500720b */ /* 0x000fc40003f6d000 */
[----:B------:R-:W-:-:S05]  /*0b90*/  IADD3 R0, PT, PT, R21, -R16, RZ ;  /* 0x8000001015007210 */ /* 0x000fca0007ffe0ff */
        /* <DEDUP_REMOVED lines=8> */
[----:B------:R-:W-:Y:S01]  /*0c20*/  FFMA R25, R0, R23, -0.5 ;  /* 0xbf00000000197423 */ /* 0x000fe20000000017 */
[----:B------:R-:W-:-:S03]  /*0c30*/  I2FP.F32.S32 R23, R16 ;  /* 0x0000001000177245 */ /* 0x000fc60000201400 */
[C---:B------:R-:W-:Y:S02]  /*0c40*/  FMUL R25, R0.reuse, R25 ;  /* 0x0000001900197220 */ /* 0x040fe40000400000 */
[----:B------:R-:W-:Y:S02]  /*0c50*/  FFMA R18, R23, 1.1920928955078125e-07, R18 ;  /* 0x3400000017127823 */ /* 0x000fe40000000012 */
[----:B------:R-:W-:-:S04]  /*0c60*/  FFMA R25, R0, R25, R0 ;  /* 0x0000001900197223 */ /* 0x000fc80000000000 */
[----:B------:R-:W-:Y:S01]  /*0c70*/  FFMA R18, R18, 0.69314718246459960938, R25 ;  /* 0x3f31721812127823 */ /* 0x000fe20000000019 */
[----:B------:R-:W-:-:S05]  /*0c80*/  @P2 FFMA R18, R21, R14, +INF ;  /* 0x7f80000015122423 */ /* 0x000fca000000000e */
[----:B------:R-:W-:Y:S01]  /*0c90*/  FSEL R14, -R18, +INF , P3 ;  /* 0x7f800000120e7808 */ /* 0x000fe20001800100 */
[----:B------:R-:W-:Y:S06]  /*0ca0*/  BRA `(.L_x_155) ;  /* 0x0000000000c87947 */ /* 0x000fec0003800000 */
.L_x_156:
[--C-:B------:R-:W-:Y:S01]  /*0cb0*/  FADD R20, |R16|, |R16|.reuse ;  /* 0x4000001010147221 */ /* 0x100fe20000000200 */
[----:B------:R-:W-:Y:S01]  /*0cc0*/  MOV R24, 0x37cbac00 ;  /* 0x37cbac0000187802 */ /* 0x000fe20000000f00 */
[----:B------:R-:W-:Y:S01]  /*0cd0*/  HFMA2 R25, -RZ, RZ, 1.291015625, -0.052581787109375 ;  /* 0x3d2aaabbff197431 */ /* 0x000fe200000001ff */
[----:B------:R-:W-:Y:S01]  /*0ce0*/  MOV R26, 0x3effffff ;  /* 0x3effffff001a7802 */ /* 0x000fe20000000f00 */
[----:B------:R-:W0:Y:S08]  /*0cf0*/  FRND R21, R20 ;  /* 0x0000001400157307 */ /* 0x000e300000201000 */
[----:B------:R-:W1:Y:S01]  /*0d00*/  F2I.NTZ R0, R20 ;  /* 0x0000001400007305 */ /* 0x000e620000203100 */
[----:B0-----:R-:W-:-:S04]  /*0d10*/  FFMA R21, R21, -0.5, |R16| ;  /* 0xbf00000015157823 */ /* 0x001fc80000000410 */
[----:B------:R-:W-:Y:S01]  /*0d20*/  FMUL R22, R21, 3.1415927410125732422 ;  /* 0x40490fdb15167820 */ /* 0x000fe20000400000 */
[----:B-1----:R-:W-:-:S03]  /*0d30*/  LOP3.LUT R23, R0, 0x1, RZ, 0xc0, !PT ;  /* 0x0000000100177812 */ /* 0x002fc600078ec0ff */
[----:B------:R-:W-:Y:S01]  /*0d40*/  FMUL R21, R22, R22 ;  /* 0x0000001616157220 */ /* 0x000fe20000400000 */
[----:B------:R-:W-:Y:S02]  /*0d50*/  LOP3.LUT P3, RZ, R0, 0x2, RZ, 0xc0, !PT ;  /* 0x0000000200ff7812 */ /* 0x000fe4000786c0ff */
[----:B------:R-:W-:Y:S01]  /*0d60*/  ISETP.NE.U32.AND P2, PT, R23, 0x1, PT ;  /* 0x000000011700780c */ /* 0x000fe20003f45070 */
[----:B------:R-:W-:-:S03]  /*0d70*/  FFMA R23, R21, R24, -0.0013887860113754868507 ;  /* 0xbab607ed15177423 */ /* 0x000fc60000000018 */
[----:B------:R-:W-:Y:S02]  /*0d80*/  FSEL R24, R25, 0.0083327032625675201416, !P2 ;  /* 0x3c0885e419187808 */ /* 0x000fe40005000000 */
[----:B------:R-:W-:Y:S02]  /*0d90*/  FSEL R20, R23, -0.00019574658654164522886, !P2 ;  /* 0xb94d415317147808 */ /* 0x000fe40005000000 */
[----:B------:R-:W-:Y:S02]  /*0da0*/  FSEL R0, R22, 1, P2 ;  /* 0x3f80000016007808 */ /* 0x000fe40001000000 */
[----:B------:R-:W-:Y:S01]  /*0db0*/  FSEL R25, -R26, -0.16666662693023681641, !P2 ;  /* 0xbe2aaaa81a197808 */ /* 0x000fe20005000100 */
[C---:B------:R-:W-:Y:S02]  /*0dc0*/  FFMA R20, R21.reuse, R20, R24 ;  /* 0x0000001415147223 */ /* 0x040fe40000000018 */
[C---:B------:R-:W-:Y:S02]  /*0dd0*/  FFMA R23, R21.reuse, R0, RZ ;  /* 0x0000000015177223 */ /* 0x040fe400000000ff */
[----:B------:R-:W-:-:S04]  /*0de0*/  FFMA R20, R21, R20, R25 ;  /* 0x0000001415147223 */ /* 0x000fc80000000019 */
[----:B------:R-:W-:Y:S01]  /*0df0*/  FFMA R21, R23, R20, R0 ;  /* 0x0000001417157223 */ /* 0x000fe20000000000 */
[----:B------:R-:W-:-:S03]  /*0e00*/  HFMA2 R23, -RZ, RZ, 1.5048828125, 33.21875 ;  /* 0x3e055027ff177431 */ /* 0x000fc600000001ff */
[----:B------:R-:W-:-:S04]  /*0e10*/  @P3 FADD R21, RZ, -R21 ;  /* 0x80000015ff153221 */ /* 0x000fc80000000000 */
[----:B------:R-:W-:-:S05]  /*0e20*/  FMUL R21, |R16|, |R21| ;  /* 0x4000001510157220 */ /* 0x000fca0000400200 */
[----:B------:R-:W-:-:S04]  /*0e30*/  FSETP.GEU.AND P2, PT, R21, 1.175494350822287508e-38, PT ;  /* 0x008000001500780b */ /* 0x000fc80003f4e000 */
[----:B------:R-:W-:-:S09]  /*0e40*/  FSEL R20, RZ, -23, P2 ;  /* 0xc1b80000ff147808 */ /* 0x000fd20001000000 */
[----:B------:R-:W-:-:S05]  /*0e50*/  @!P2 FMUL R21, R21, 8388608 ;  /* 0x4b0000001515a820 */ /* 0x000fca0000400000 */
[C---:B------:R-:W-:Y:S02]  /*0e60*/  IADD3 R16, PT, PT, R21.reuse, -0x3f2aaaab, RZ ;  /* 0xc0d5555515107810 */ /* 0x040fe40007ffe0ff */
[----:B------:R-:W-:Y:S02]  /*0e70*/  ISETP.GT.U32.AND P2, PT, R21, 0x7f7fffff, PT ;  /* 0x7f7fffff1500780c */ /* 0x000fe40003f44070 */
[----:B------:R-:W-:-:S04]  /*0e80*/  LOP3.LUT R16, R16, 0xff800000, RZ, 0xc0, !PT ;  /* 0xff80000010107812 */ /* 0x000fc800078ec0ff */
        /* <DEDUP_REMOVED lines=15> */
[C---:B------:R-:W-:Y:S01]  /*0f80*/  @P2 FFMA R20, R21.reuse, R14, +INF ;  /* 0x7f80000015142423 */ /* 0x040fe2000000000e */
[----:B------:R-:W-:-:S03]  /*0f90*/  FSETP.NEU.AND P2, PT, R21, RZ, PT ;  /* 0x000000ff1500720b */ /* 0x000fc60003f4d000 */
[----:B------:R-:W-:-:S05]  /*0fa0*/  FADD R20, -R20, 1.1447298526763916016 ;  /* 0x3f92868214147421 */ /* 0x000fca0000000100 */
[----:B------:R-:W-:-:S05]  /*0fb0*/  FSEL R21, R20, +INF , P2 ;  /* 0x7f80000014157808 */ /* 0x000fca0001000000 */
[----:B------:R-:W-:-:S07]  /*0fc0*/  FADD R14, R21, -R18 ;  /* 0x80000012150e7221 */ /* 0x000fce0000000000 */
.L_x_155:
[----:B------:R-:W-:Y:S05]  /*0fd0*/  BSYNC.RECONVERGENT B0 ;  /* 0x0000000000007941 */ /* 0x000fea0003800200 */
.L_x_154:
        /* <DEDUP_REMOVED lines=28> */
[C---:B------:R-:W-:Y:S01]  /*11a0*/  FFMA R21, R0.reuse, R21, -0.0027776553761214017868 ;  /* 0xbb36095300157423 */ /* 0x040fe20000000015 */
        /* <DEDUP_REMOVED lines=12> */
.L_x_158:
        /* <DEDUP_REMOVED lines=13> */
.L_x_157:
        /* <DEDUP_REMOVED lines=15> */
.L_x_160:
        /* <DEDUP_REMOVED lines=16> */
.L_x_161:
        /* <DEDUP_REMOVED lines=35> */
.L_x_159:
[----:B------:R-:W-:Y:S02]  /*1760*/  FSETP.GE.AND P2, PT, R19, RZ, PT ;  /* 0x000000ff1300720b */ /* 0x000fe40003f46000 */
        /* <DEDUP_REMOVED lines=36> */
.L_x_163:
        /* <DEDUP_REMOVED lines=19> */
[----:B------:R-:W-:Y:S01]  /*1ae0*/  FFMA R20, R21, R20, R25 ;  /* 0x0000001415147223 */ /* 0x000fe20000000019 */
[----:B------:R-:W-:-:S03]  /*1af0*/  HFMA2 R21, -RZ, RZ, 1.5048828125, 33.21875 ;  /* 0x3e055027ff157431 */ /* 0x000fc600000001ff */
[----:B------:R-:W-:-:S04]  /*1b00*/  FFMA R0, R23, R20, R0 ;  /* 0x0000001417007223 */ /* 0x000fc80000000000 */
[----:B------:R-:W-:-:S04]  /*1b10*/  @P3 FADD R0, RZ, -R0 ;  /* 0x80000000ff003221 */ /* 0x000fc80000000000 */
[----:B------:R-:W-:-:S05]  /*1b20*/  FMUL R19, |R19|, |R0| ;  /* 0x4000000013137220 */ /* 0x000fca0000400200 */
[----:B------:R-:W-:-:S13]  /*1b30*/  FSETP.GEU.AND P2, PT, R19, 1.175494350822287508e-38, PT ;  /* 0x008000001300780b */ /* 0x000fda0003f4e000 */
[----:B------:R-:W-:-:S05]  /*1b40*/  @!P2 FMUL R19, R19, 8388608 ;  /* 0x4b0000001313a820 */ /* 0x000fca0000400000 */
[----:B------:R-:W-:-:S04]  /*1b50*/  IADD3 R20, PT, PT, R19, -0x3f2aaaab, RZ ;  /* 0xc0d5555513147810 */ /* 0x000fc80007ffe0ff */
[----:B------:R-:W-:-:S04]  /*1b60*/  LOP3.LUT R20, R20, 0xff800000, RZ, 0xc0, !PT ;  /* 0xff80000014147812 */ /* 0x000fc800078ec0ff */
[-C--:B------:R-:W-:Y:S02]  /*1b70*/  IADD3 R0, PT, PT, R19, -R20.reuse, RZ ;  /* 0x8000001413007210 */ /* 0x080fe40007ffe0ff */
[----:B------:R-:W-:-:S03]  /*1b80*/  I2FP.F32.S32 R20, R20 ;  /* 0x0000001400147245 */ /* 0x000fc60000201400 */
        /* <DEDUP_REMOVED lines=8> */
[C---:B------:R-:W-:Y:S01]  /*1c10*/  FFMA R23, R0.reuse, R21, -0.5 ;  /* 0xbf00000000177423 */ /* 0x040fe20000000015 */
[----:B------:R-:W-:Y:S02]  /*1c20*/  FSEL R21, RZ, -23, P2 ;  /* 0xc1b80000ff157808 */ /* 0x000fe40001000000 */
[----:B------:R-:W-:Y:S01]  /*1c30*/  ISETP.GT.U32.AND P2, PT, R19, 0x7f7fffff, PT ;  /* 0x7f7fffff1300780c */ /* 0x000fe20003f44070 */
[----:B------:R-:W-:Y:S02]  /*1c40*/  FMUL R23, R0, R23 ;  /* 0x0000001700177220 */ /* 0x000fe40000400000 */
[----:B------:R-:W-:Y:S02]  /*1c50*/  FFMA R20, R20, 1.1920928955078125e-07, R21 ;  /* 0x3400000014147823 */ /* 0x000fe40000000015 */
[----:B------:R-:W-:-:S04]  /*1c60*/  FFMA R23, R0, R23, R0 ;  /* 0x0000001700177223 */ /* 0x000fc80000000000 */
[----:B------:R-:W-:-:S04]  /*1c70*/  FFMA R20, R20, 0.69314718246459960938, R23 ;  /* 0x3f31721814147823 */ /* 0x000fc80000000017 */
[C---:B------:R-:W-:Y:S01]  /*1c80*/  @P2 FFMA R20, R19.reuse, R16, +INF ;  /* 0x7f80000013142423 */ /* 0x040fe20000000010 */
[----:B------:R-:W-:-:S03]  /*1c90*/  FSETP.NEU.AND P2, PT, R19, RZ, PT ;  /* 0x000000ff1300720b */ /* 0x000fc60003f4d000 */
[----:B------:R-:W-:-:S05]  /*1ca0*/  FADD R20, -R20, 1.1447298526763916016 ;  /* 0x3f92868214147421 */ /* 0x000fca0000000100 */
[----:B------:R-:W-:-:S05]  /*1cb0*/  FSEL R21, R20, +INF , P2 ;  /* 0x7f80000014157808 */ /* 0x000fca0001000000 */
[----:B------:R-:W-:-:S07]  /*1cc0*/  FADD R21, R21, -R18 ;  /* 0x8000001215157221 */ /* 0x000fce0000000000 */
.L_x_162:
[----:B------:R-:W-:Y:S01]  /*1cd0*/  FADD R14, -R21, R14 ;  /* 0x0000000e150e7221 */ /* 0x000fe20000000100 */
[----:B------:R-:W-:Y:S02]  /*1ce0*/  IADD3 R17, PT, PT, R17, 0x1, RZ ;  /* 0x0000000111117810 */ /* 0x000fe40007ffe0ff */
[----:B------:R-:W-:Y:S01]  /*1cf0*/  IADD3 R15, PT, PT, R15, 0x1, RZ ;  /* 0x000000010f0f7810 */ /* 0x000fe20007ffe0ff */
[----:B------:R-:W-:Y:S01]  /*1d00*/  FADD R7, R14, R7 ;  /* 0x000000070e077221 */ /* 0x000fe20000000000 */
[----:B------:R-:W-:Y:S06]  /*1d10*/  @P1 BRA `(.L_x_164) ;  /* 0xffffffe4003c1947 */ /* 0x000fec000383ffff */
.L_x_147:
[----:B------:R-:W-:-:S13]  /*1d20*/  FSETP.GE.AND P1, PT, |R12|, 3, PT ;  /* 0x404000000c00780b */ /* 0x000fda0003f26200 */
[----:B------:R-:W-:Y:S05]  /*1d30*/  @!P1 BRA `(.L_x_165) ;  /* 0x0000000000d09947 */ /* 0x000fea0003800000 */
[----:B------:R-:W-:-:S13]  /*1d40*/  FSETP.GE.AND P1, PT, |R12|, 7.8000001907348632812, PT ;  /* 0x40f9999a0c00780b */ /* 0x000fda0003f26200 */
[----:B------:R-:W-:Y:S05]  /*1d50*/  @!P1 BRA `(.L_x_166) ;  /* 0x0000000000949947 */ /* 0x000fea0003800000 */
[----:B------:R-:W-:Y:S01]  /*1d60*/  FADD R5, |R12|, -RZ ;  /* 0x800000ff0c057221 */ /* 0x000fe20000000200 */
[----:B------:R-:W-:Y:S02]  /*1d70*/  MOV R4, 0x3e055027 ;  /* 0x3e05502700047802 */ /* 0x000fe40000000f00 */
[----:B------:R-:W-:Y:S02]  /*1d80*/  MOV R13, 0x7f800000 ;  /* 0x7f800000000d7802 */ /* 0x000fe40000000f00 */
[C---:B------:R-:W-:Y:S02]  /*1d90*/  IADD3 R0, PT, PT, R5.reuse, -0x3f2aaaab, RZ ;  /* 0xc0d5555505007810 */ /* 0x040fe40007ffe0ff */
[----:B------:R-:W-:Y:S02]  /*1da0*/  ISETP.GT.U32.AND P1, PT, R5, 0x7f7fffff, PT ;  /* 0x7f7fffff0500780c */ /* 0x000fe40003f24070 */
[----:B------:R-:W-:-:S04]  /*1db0*/  LOP3.LUT R0, R0, 0xff800000, RZ, 0xc0, !PT ;  /* 0xff80000000007812 */ /* 0x000fc800078ec0ff */
[-C--:B------:R-:W-:Y:S01]  /*1dc0*/  IADD3 R2, PT, PT, R5, -R0.reuse, RZ ;  /* 0x8000000005027210 */ /* 0x080fe20007ffe0ff */
[----:B------:R-:W-:Y:S01]  /*1dd0*/  HFMA2 R5, -RZ, RZ, 0.78662109375, -1877 ;  /* 0x3a4be755ff057431 */ /* 0x000fe200000001ff */
[----:B------:R-:W-:-:S03]  /*1de0*/  I2FP.F32.S32 R0, R0 ;  /* 0x0000000000007245 */ /* 0x000fc60000201400 */
[----:B------:R-:W-:-:S04]  /*1df0*/  FADD R3, R2, -1 ;  /* 0xbf80000002037421 */ /* 0x000fc80000000000 */
[----:B------:R-:W-:-:S04]  /*1e00*/  FFMA R2, R3, -R4, 0.14084610342979431152 ;  /* 0x3e1039f603027423 */ /* 0x000fc80000000804 */
[----:B------:R-:W-:-:S04]  /*1e10*/  FFMA R2, R3, R2, -0.12148627638816833496 ;  /* 0xbdf8cdcc03027423 */ /* 0x000fc80000000002 */
[----:B------:R-:W-:-:S04]  /*1e20*/  FFMA R2, R3, R2, 0.13980610668659210205 ;  /* 0x3e0f295503027423 */ /* 0x000fc80000000002 */
[----:B------:R-:W-:-:S04]  /*1e30*/  FFMA R2, R3, R2, -0.16684235632419586182 ;  /* 0xbe2ad8b903027423 */ /* 0x000fc80000000002 */
[----:B------:R-:W-:-:S04]  /*1e40*/  FFMA R2, R3, R2, 0.20012299716472625732 ;  /* 0x3e4ced0b03027423 */ /* 0x000fc80000000002 */
[C---:B------:R-:W-:Y:S02]  /*1e50*/  FFMA R4, R3.reuse, R2, -0.24999669194221496582 ;  /* 0xbe7fff2203047423 */ /* 0x040fe40000000002 */
[----:B------:R-:W0:Y:S02]  /*1e60*/  MUFU.RCP R2, |R12| ;  /* 0x4000000c00027308 */ /* 0x000e240000001000 */
[----:B------:R-:W-:-:S04]  /*1e70*/  FFMA R4, R3, R4, 0.33333182334899902344 ;  /* 0x3eaaaa7803047423 */ /* 0x000fc80000000004 */
[----:B------:R-:W-:-:S04]  /*1e80*/  FFMA R4, R3, R4, -0.5 ;  /* 0xbf00000003047423 */ /* 0x000fc80000000004 */
[----:B------:R-:W-:-:S04]  /*1e90*/  FMUL R4, R3, R4 ;  /* 0x0000000403047220 */ /* 0x000fc80000400000 */
[----:B------:R-:W-:Y:S01]  /*1ea0*/  FFMA R4, R3, R4, R3 ;  /* 0x0000000403047223 */ /* 0x000fe20000000003 */
[----:B------:R-:W-:Y:S01]  /*1eb0*/  FFMA R3, R0, 1.1920928955078125e-07, RZ ;  /* 0x3400000000037823 */ /* 0x000fe200000000ff */
[----:B0-----:R-:W-:-:S03]  /*1ec0*/  FMUL R0, R2, R2 ;  /* 0x0000000202007220 */ /* 0x001fc60000400000 */
[----:B------:R-:W-:Y:S01]  /*1ed0*/  FFMA R4, R3, 0.69314718246459960938, R4 ;  /* 0x3f31721803047823 */ /* 0x000fe20000000004 */
[----:B------:R-:W-:Y:S01]  /*1ee0*/  @P1 FFMA R4, |R12|, R13, +INF ;  /* 0x7f8000000c041423 */ /* 0x000fe2000000020d */
[----:B------:R-:W-:Y:S01]  /*1ef0*/  FFMA R3, R0, R5, -0.0027776553761214017868 ;  /* 0xbb36095300037423 */ /* 0x000fe20000000005 */
[C---:B------:R-:W-:Y:S01]  /*1f00*/  FADD R5, |R12|.reuse, -0.5 ;  /* 0xbf0000000c057421 */ /* 0x040fe20000000200 */
[----:B------:R-:W-:Y:S01]  /*1f10*/  FSETP.NEU.AND P1, PT, |R12|, +INF , PT ;  /* 0x7f8000000c00780b */ /* 0x000fe20003f2d200 */
[----:B------:R-:W-:Y:S01]  /*1f20*/  FMUL R4, R4, 0.5 ;  /* 0x3f00000004047820 */ /* 0x000fe20000400000 */
[----:B------:R-:W-:-:S03]  /*1f30*/  FFMA R3, R0, R3, 0.083333276212215423584 ;  /* 0x3daaaaa300037423 */ /* 0x000fc60000000003 */
[----:B------:R-:W-:Y:S01]  /*1f40*/  FMUL R4, R4, R5 ;  /* 0x0000000504047220 */ /* 0x000fe20000400000 */
[----:B------:R-:W-:-:S04]  /*1f50*/  FFMA R3, R2, R3, 0.91893851757049560547 ;  /* 0x3f6b3f8e02037423 */ /* 0x000fc80000000003 */
[----:B------:R-:W-:Y:S01]  /*1f60*/  FADD R3, R3, R4 ;  /* 0x0000000403037221 */ /* 0x000fe20000000000 */
[----:B------:R-:W-:-:S04]  /*1f70*/  FADD R4, R4, -|R12| ;  /* 0xc000000c04047221 */ /* 0x000fc80000000000 */
[----:B------:R-:W-:-:S05]  /*1f80*/  FADD R3, R4, R3 ;  /* 0x0000000304037221 */ /* 0x000fca0000000000 */
[----:B------:R-:W-:Y:S01]  /*1f90*/  FSEL R3, R3, +INF , P1 ;  /* 0x7f80000003037808 */ /* 0x000fe20000800000 */
[----:B------:R-:W-:Y:S06]  /*1fa0*/  BRA `(.L_x_167) ;  /* 0x00000004003c7947 */ /* 0x000fec0003800000 */
.L_x_166:
        /* <DEDUP_REMOVED lines=13> */
.L_x_165:
        /* <DEDUP_REMOVED lines=15> */
.L_x_168:
        /* <DEDUP_REMOVED lines=16> */
.L_x_169:
[----:B------:R-:W-:Y:S01]  /*2270*/  MOV R3, 0x3b6b1c86 ;  /* 0x3b6b1c8600037802 */ /* 0x000fe20000000f00 */
[----:B------:R-:W-:-:S04]  /*2280*/  HFMA2 R5, -RZ, RZ, 1.5048828125, 33.21875 ;  /* 0x3e055027ff057431 */ /* 0x000fc800000001ff */
[----:B------:R-:W-:-:S04]  /*2290*/  FFMA R3, |R12|, R3, -0.0054712854325771331787 ;  /* 0xbbb348780c037423 */ /* 0x000fc80000000203 */
[----:B------:R-:W-:-:S04]  /*22a0*/  FFMA R3, R3, |R12|, -0.044627126306295394897 ;  /* 0xbd36caef03037423 */ /* 0x000fc8000000040c */
[----:B------:R-:W-:-:S04]  /*22b0*/  FFMA R3, R3, |R12|, 0.16731770336627960205 ;  /* 0x3e2b555503037423 */ /* 0x000fc8000000040c */
[----:B------:R-:W-:-:S04]  /*22c0*/  FFMA R3, R3, |R12|, -0.042135979980230331421 ;  /* 0xbd2c96c703037423 */ /* 0x000fc8000000040c */
[----:B------:R-:W-:-:S04]  /*22d0*/  FFMA R3, R3, |R12|, -0.6558672785758972168 ;  /* 0xbf27e6eb03037423 */ /* 0x000fc8000000040c */
[----:B------:R-:W-:-:S04]  /*22e0*/  FFMA R3, R3, |R12|, 0.57721537351608276367 ;  /* 0x3f13c46303037423 */ /* 0x000fc8000000040c */
[----:B------:R-:W-:-:S04]  /*22f0*/  FMUL R3, R3, |R12| ;  /* 0x4000000c03037220 */ /* 0x000fc80000400000 */
[----:B------:R-:W-:-:S05]  /*2300*/  FFMA R3, R3, |R12|, |R12| ;  /* 0x4000000c03037223 */ /* 0x000fca000000040c */
[----:B------:R-:W-:-:S13]  /*2310*/  FSETP.GEU.AND P1, PT, R3, 1.175494350822287508e-38, PT ;  /* 0x008000000300780b */ /* 0x000fda0003f2e000 */
[----:B------:R-:W-:-:S05]  /*2320*/  @!P1 FMUL R3, R3, 8388608 ;  /* 0x4b00000003039820 */ /* 0x000fca0000400000 */
[C---:B------:R-:W-:Y:S02]  /*2330*/  IADD3 R0, PT, PT, R3.reuse, -0x3f2aaaab, RZ ;  /* 0xc0d5555503007810 */ /* 0x040fe40007ffe0ff */
[----:B------:R-:W-:Y:S02]  /*2340*/  FSETP.NEU.AND P2, PT, R3, RZ, PT ;  /* 0x000000ff0300720b */ /* 0x000fe40003f4d000 */
        /* <DEDUP_REMOVED lines=13> */
[----:B------:R-:W-:Y:S02]  /*2420*/  I2FP.F32.S32 R5, R2 ;  /* 0x0000000200057245 */ /* 0x000fe40000201400 */
[----:B------:R-:W-:Y:S01]  /*2430*/  MOV R2, 0x7f800000 ;  /* 0x7f80000000027802 */ /* 0x000fe20000000f00 */
[C---:B------:R-:W-:Y:S02]  /*2440*/  FMUL R13, R4.reuse, R13 ;  /* 0x0000000d040d7220 */ /* 0x040fe40000400000 */
[----:B------:R-:W-:Y:S02]  /*2450*/  FFMA R0, R5, 1.1920928955078125e-07, R0 ;  /* 0x3400000005007823 */ /* 0x000fe40000000000 */
[----:B------:R-:W-:-:S04]  /*2460*/  FFMA R13, R4, R13, R4 ;  /* 0x0000000d040d7223 */ /* 0x000fc80000000004 */
[----:B------:R-:W-:Y:S01]  /*2470*/  FFMA R0, R0, 0.69314718246459960938, R13 ;  /* 0x3f31721800007823 */ /* 0x000fe2000000000d */
[----:B------:R-:W-:-:S05]  /*2480*/  @P1 FFMA R0, R3, R2, +INF ;  /* 0x7f80000003001423 */ /* 0x000fca0000000002 */
[----:B------:R-:W-:-:S07]  /*2490*/  FSEL R3, -R0, +INF , P2 ;  /* 0x7f80000000037808 */ /* 0x000fce0001000100 */
.L_x_167:
        /* <DEDUP_REMOVED lines=13> */
[----:B------:R-:W-:-:S04]  /*2570*/  FSEL R3, R3, |R12|, !P1 ;  /* 0x4000000c03037208 */ /* 0x000fc80004800000 */
        /* <DEDUP_REMOVED lines=23> */
.L_x_171:
        /* <DEDUP_REMOVED lines=50> */
.L_x_170:
[----:B------:R-:W-:Y:S01]  /*2a10*/  FSETP.GE.AND P1, PT, |R11|, 3, PT ;  /* 0x404000000b00780b */ /* 0x000fe20003f26200 */
[----:B------:R-:W-:-:S12]  /*2a20*/  BSSY.RECONVERGENT B0, `(.L_x_172) ;  /* 0x0000078000007945 */ /* 0x000fd80003800200 */
        /* <DEDUP_REMOVED lines=27> */
[C---:B------:R-:W-:Y:S01]  /*2be0*/  @P1 FFMA R4, |R11|.reuse, R12, +INF ;  /* 0x7f8000000b041423 */ /* 0x040fe2000000020c */
        /* <DEDUP_REMOVED lines=12> */
.L_x_174:
        /* <DEDUP_REMOVED lines=13> */
.L_x_173:
        /* <DEDUP_REMOVED lines=15> */
.L_x_176:
        /* <DEDUP_REMOVED lines=16> */
.L_x_177:
        /* <DEDUP_REMOVED lines=15> */
[-C--:B------:R-:W-:Y:S02]  /*3060*/  IADD3 R3, PT, PT, R0, -R5.reuse, RZ ;  /* 0x8000000500037210 */ /* 0x080fe40007ffe0ff */
[----:B------:R-:W-:Y:S02]  /*3070*/  I2FP.F32.S32 R4, R5 ;  /* 0x0000000500047245 */ /* 0x000fe40000201400 */
[----:B------:R-:W-:Y:S01]  /*3080*/  MOV R5, 0x7f800000 ;  /* 0x7f80000000057802 */ /* 0x000fe20000000f00 */
        /* <DEDUP_REMOVED lines=9> */
[----:B------:R-:W-:Y:S02]  /*3120*/  FSEL R3, RZ, -23, P1 ;  /* 0xc1b80000ff037808 */ /* 0x000fe40000800000 */
[----:B------:R-:W-:Y:S01]  /*3130*/  ISETP.GT.U32.AND P1, PT, R0, 0x7f7fffff, PT ;  /* 0x7f7fffff0000780c */ /* 0x000fe20003f24070 */
[----:B------:R-:W-:Y:S02]  /*3140*/  FMUL R13, R12, R13 ;  /* 0x0000000d0c0d7220 */ /* 0x000fe40000400000 */
[----:B------:R-:W-:Y:S02]  /*3150*/  FFMA R3, R4, 1.1920928955078125e-07, R3 ;  /* 0x3400000004037823 */ /* 0x000fe40000000003 */
[----:B------:R-:W-:-:S04]  /*3160*/  FFMA R12, R12, R13, R12 ;  /* 0x0000000d0c0c7223 */ /* 0x000fc8000000000c */
[----:B------:R-:W-:-:S04]  /*3170*/  FFMA R3, R3, 0.69314718246459960938, R12 ;  /* 0x3f31721803037823 */ /* 0x000fc8000000000c */
[----:B------:R-:W-:-:S05]  /*3180*/  @P1 FFMA R3, R0, R5, +INF ;  /* 0x7f80000000031423 */ /* 0x000fca0000000005 */
[----:B------:R-:W-:-:S07]  /*3190*/  FSEL R4, -R3, +INF , P2 ;  /* 0x7f80000003047808 */ /* 0x000fce0001000100 */
.L_x_175:
[----:B------:R-:W-:Y:S05]  /*31a0*/  BSYNC.RECONVERGENT B0 ;  /* 0x0000000000007941 */ /* 0x000fea0003800200 */
.L_x_172:
        /* <DEDUP_REMOVED lines=35> */
[----:B------:R-:W-:-:S05]  /*33e0*/  @P1 FFMA R4, R0, R3, +INF ;  /* 0x7f80000000041423 */ /* 0x000fca0000000003 */
[----:B------:R-:W-:Y:S01]  /*33f0*/  FSEL R3, -R4, +INF , P2 ;  /* 0x7f80000004037808 */ /* 0x000fe20001000100 */
[----:B------:R-:W-:Y:S06]  /*3400*/  BRA `(.L_x_179) ;  /* 0x0000000000c87947 */ /* 0x000fec0003800000 */
.L_x_180:
        /* <DEDUP_REMOVED lines=15> */
[----:B------:R-:W-:Y:S01]  /*3500*/  FSEL R0, R12, 1, P1 ;  /* 0x3f8000000c007808 */ /* 0x000fe20000800000 */
[----:B------:R-:W-:Y:S01]  /*3510*/  HFMA2 R12, -RZ, RZ, 1.5048828125, 33.21875 ;  /* 0x3e055027ff0c7431 */ /* 0x000fe200000001ff */
[----:B------:R-:W-:Y:S01]  /*3520*/  FSEL R15, -R17, -0.16666662693023681641, !P1 ;  /* 0xbe2aaaa8110f7808 */ /* 0x000fe20004800100 */
[C---:B------:R-:W-:Y:S02]  /*3530*/  FFMA R14, R13.reuse, R14, R16 ;  /* 0x0000000e0d0e7223 */ /* 0x040fe40000000010 */
[C---:B------:R-:W-:Y:S02]  /*3540*/  FFMA R5, R13.reuse, R0, RZ ;  /* 0x000000000d057223 */ /* 0x040fe400000000ff */
[----:B------:R-:W-:-:S04]  /*3550*/  FFMA R14, R13, R14, R15 ;  /* 0x0000000e0d0e7223 */ /* 0x000fc8000000000f */
        /* <DEDUP_REMOVED lines=29> */
.L_x_179:
[----:B------:R-:W-:Y:S05]  /*3730*/  BSYNC.RECONVERGENT B0 ;  /* 0x0000000000007941 */ /* 0x000fea0003800200 */
.L_x_178:
[----:B------:R-:W-:Y:S01]  /*3740*/  FADD R2, -R3, R2 ;  /* 0x0000000203027221 */ /* 0x000fe20000000100 */
[----:B------:R-:W-:-:S03]  /*3750*/  IADD3 R9, PT, PT, R10, R9, RZ ;  /* 0x000000090a097210 */ /* 0x000fc60007ffe0ff */
[----:B------:R-:W-:Y:S01]  /*3760*/  FADD R7, R2, R7 ;  /* 0x0000000702077221 */ /* 0x000fe20000000000 */
[----:B------:R-:W-:Y:S06]  /*3770*/  @P0 BRA `(.L_x_181) ;  /* 0xffffffc8005c0947 */ /* 0x000fec000383ffff */
.L_x_146:
[----:B------:R-:W0:Y:S02]  /*3780*/  LDC.64 R2, c[0x0][0x390] ;  /* 0x0000e400ff027b82 */ /* 0x000e240000000a00 */
[----:B0-----:R-:W-:-:S05]  /*3790*/  IMAD.WIDE R2, R6, 0x4, R2 ;  /* 0x0000000406027825 */ /* 0x001fca00078e0202 */
[----:B------:R-:W-:Y:S01]  /*37a0*/  STG.E desc[UR4][R2.64], R7 ;  /* 0x0000000702007986 */ /* 0x000fe2000c101904 */
[----:B------:R-:W-:Y:S05]  /*37b0*/  EXIT ;  /* 0x000000000000794d */ /* 0x000fea0003800000 */
.L_x_182:
        /* <DEDUP_REMOVED lines=12> */
.L_x_190:


//--------------------- .text._Z18compute_PCFG_priorPfPiS_ii --------------------------
	.section	.text._Z18compute_PCFG_priorPfPiS_ii,"ax",@progbits
	.align	128
        .global         _Z18compute_PCFG_priorPfPiS_ii
        .type           _Z18compute_PCFG_priorPfPiS_ii,@function
        .size           _Z18compute_PCFG_priorPfPiS_ii,(.L_x_191 - _Z18compute_PCFG_priorPfPiS_ii)
        .other          _Z18compute_PCFG_priorPfPiS_ii,@"STO_CUDA_ENTRY STV_DEFAULT"
_Z18compute_PCFG_priorPfPiS_ii:
.text._Z18compute_PCFG_priorPfPiS_ii:
        /* <DEDUP_REMOVED lines=13> */
[----:B------:R-:W-:Y:S02]  /*00d0*/  UISETP.GE.U32.AND UP1, UPT, UR8, 0x4, UPT ;  /* 0x000000040800788c */ /* 0x000fe4000bf26070 */
[----:B------:R-:W-:Y:S01]  /*00e0*/  IMAD R5, R0, UR8, RZ ;  /* 0x0000000800057c24 */ /* 0x000fe2000f8e02ff */
[----:B------:R-:W-:Y:S01]  /*00f0*/  ULOP3.LUT UR9, UR8, 0x3, URZ, 0xc0, !UPT ;  /* 0x0000000308097892 */ /* 0x000fe2000f8ec0ff */
[----:B------:R-:W-:Y:S02]  /*0100*/  MOV R13, RZ ;  /* 0x000000ff000d7202 */ /* 0x000fe40000000f00 */
[----:B------:R-:W-:Y:S01]  /*0110*/  MOV R6, RZ ;  /* 0x000000ff00067202 */ /* 0x000fe20000000f00 */
[----:B------:R-:W-:Y:S02]  /*0120*/  UISETP.NE.AND UP0, UPT, UR9, URZ, UPT ;  /* 0x000000ff0900728c */ /* 0x000fe4000bf05270 */
[----:B------:R-:W-:Y:S09]  /*0130*/  BRA.U !UP1, `(.L_x_184) ;  /* 0x0000000909207547 */ /* 0x000ff2000b800000 */
[----:B------:R-:W0:Y:S01]  /*0140*/  LDCU.128 UR4, c[0x0][0x380] ;  /* 0x00007000ff0477ac */ /* 0x000e220008000c00 */
[----:B------:R-:W-:Y:S02]  /*0150*/  MOV R13, RZ ;  /* 0x000000ff000d7202 */ /* 0x000fe40000000f00 */
[----:B------:R-:W-:Y:S01]  /*0160*/  MOV R4, R5 ;  /* 0x0000000500047202 */ /* 0x000fe20000000f00 */
[----:B------:R-:W-:-:S04]  /*0170*/  ULOP3.LUT UR10, UR8, 0x7ffffffc, URZ, 0xc0, !UPT ;  /* 0x7ffffffc080a7892 */ /* 0x000fc8000f8ec0ff */
[----:B------:R-:W-:Y:S02]  /*0180*/  UIADD3 UR11, UPT, UPT, -UR10, URZ, URZ ;  /* 0x000000ff0a0b7290 */ /* 0x000fe4000fffe1ff */
[----:B------:R-:W-:Y:S01]  /*0190*/  MOV R6, UR10 ;  /* 0x0000000a00067c02 */ /* 0x000fe20008000f00 */
[----:B0-----:R-:W-:Y:S02]  /*01a0*/  UIADD3 UR4, UP2, UPT, UR4, 0x8, URZ ;  /* 0x0000000804047890 */ /* 0x001fe4000ff5e0ff */
[----:B------:R-:W-:Y:S02]  /*01b0*/  UIADD3 UR6, UP1, UPT, UR6, 0x8, URZ ;  /* 0x0000000806067890 */ /* 0x000fe4000ff3e0ff */
[----:B------:R-:W-:Y:S02]  /*01c0*/  UIADD3.X UR5, UPT, UPT, URZ, UR5, URZ, UP2, !UPT ;  /* 0x00000005ff057290 */ /* 0x000fe400097fe4ff */
[----:B------:R-:W-:Y:S01]  /*01d0*/  MOV R8, UR4 ;  /* 0x0000000400087c02 */ /* 0x000fe20008000f00 */
[----:B------:R-:W-:-:S03]  /*01e0*/  UIADD3.X UR7, UPT, UPT, URZ, UR7, URZ, UP1, !UPT ;  /* 0x00000007ff077290 */ /* 0x000fc60008ffe4ff */
[----:B------:R-:W-:-:S09]  /*01f0*/  MOV R3, UR5 ;  /* 0x0000000500037c02 */ /* 0x000fd20008000f00 */
.L_x_185:
[----:B------:R-:W-:-:S05]  /*0200*/  MOV R2, R8 ;  /* 0x0000000800027202 */ /* 0x000fca0000000f00 */
[----:B------:R-:W2:Y:S04]  /*0210*/  LDG.E R15, desc[UR12][R2.64+-0x8] ;  /* 0xfffff80c020f7981 */ /* 0x000ea8000c1e1900 */
[----:B------:R-:W3:Y:S04]  /*0220*/  LDG.E R9, desc[UR12][R2.64+-0x4] ;  /* 0xfffffc0c02097981 */ /* 0x000ee8000c1e1900 */
[----:B------:R-:W4:Y:S04]  /*0230*/  LDG.E R8, desc[UR12][R2.64] ;  /* 0x0000000c02087981 */ /* 0x000f28000c1e1900 */
[----:B------:R-:W5:Y:S01]  /*0240*/  LDG.E R11, desc[UR12][R2.64+0x4] ;  /* 0x0000040c020b7981 */ /* 0x000f62000c1e1900 */
[----:B------:R-:W-:-:S02]  /*0250*/  MOV R18, UR6 ;  /* 0x0000000600127c02 */ /* 0x000fc40008000f00 */
[----:B------:R-:W-:-:S03]  /*0260*/  MOV R19, UR7 ;  /* 0x0000000700137c02 */ /* 0x000fc60008000f00 */
[----:B------:R-:W-:-:S05]  /*0270*/  IMAD.WIDE R18, R4, 0x4, R18 ;  /* 0x0000000404127825 */ /* 0x000fca00078e0212 */
[----:B------:R-:W5:Y:S04]  /*0280*/  LDG.E R14, desc[UR12][R18.64+-0x8] ;  /* 0xfffff80c120e7981 */ /* 0x000f68000c1e1900 */
[----:B------:R-:W5:Y:S04]  /*0290*/  LDG.E R12, desc[UR12][R18.64+-0x4] ;  /* 0xfffffc0c120c7981 */ /* 0x000f68000c1e1900 */
[----:B------:R-:W5:Y:S04]  /*02a0*/  LDG.E R10, desc[UR12][R18.64] ;  /* 0x0000000c120a7981 */ /* 0x000f68000c1e1900 */
[----:B------:R0:W5:Y:S01]  /*02b0*/  LDG.E R7, desc[UR12][R18.64+0x4] ;  /* 0x0000040c12077981 */ /* 0x000162000c1e1900 */
[----:B------:R-:W-:Y:S01]  /*02c0*/  HFMA2 R16, -RZ, RZ, 1.5048828125, 33.21875 ;  /* 0x3e055027ff107431 */ /* 0x000fe200000001ff */
[----:B------:R-:W-:Y:S01]  /*02d0*/  UIADD3 UR11, UPT, UPT, UR11, 0x4, URZ ;  /* 0x000000040b0b7890 */ /* 0x000fe2000fffe0ff */
[----:B------:R-:W-:-:S03]  /*02e0*/  IADD3 R4, PT, PT, R4, 0x4, RZ ;  /* 0x0000000404047810 */ /* 0x000fc60007ffe0ff */
[----:B------:R-:W-:Y:S01]  /*02f0*/  UISETP.NE.AND UP1, UPT, UR11, URZ, UPT ;  /* 0x000000ff0b00728c */ /* 0x000fe2000bf25270 */
[----:B--2---:R-:W-:Y:S02]  /*0300*/  FSETP.GEU.AND P1, PT, R15, 1.175494350822287508e-38, PT ;  /* 0x008000000f00780b */ /* 0x004fe40003f2e000 */
[----:B---3--:R-:W-:Y:S02]  /*0310*/  FSETP.GEU.AND P3, PT, R9, 1.175494350822287508e-38, PT ;  /* 0x008000000900780b */ /* 0x008fe40003f6e000 */
[----:B----4-:R-:W-:Y:S02]  /*0320*/  FSETP.GEU.AND P2, PT, R8, 1.175494350822287508e-38, PT ;  /* 0x008000000800780b */ /* 0x010fe40003f4e000 */
[----:B-----5:R-:W-:-:S07]  /*0330*/  FSETP.GEU.AND P0, PT, R11, 1.175494350822287508e-38, PT ;  /* 0x008000000b00780b */ /* 0x020fce0003f0e000 */
[----:B------:R-:W-:Y:S02]  /*0340*/  @!P1 FMUL R15, R15, 8388608 ;  /* 0x4b0000000f0f9820 */ /* 0x000fe40000400000 */
[----:B------:R-:W-:-:S03]  /*0350*/  @!P3 FMUL R9, R9, 8388608 ;  /* 0x4b0000000909b820 */ /* 0x000fc60000400000 */
[C---:B------:R-:W-:Y:S02]  /*0360*/  IADD3 R20, PT, PT, R15.reuse, -0x3f2aaaab, RZ ;  /* 0xc0d555550f147810 */ /* 0x040fe40007ffe0ff */
[----:B------:R-:W-:Y:S01]  /*0370*/  ISETP.GT.U32.AND P4, PT, R15, 0x7f7fffff, PT ;  /* 0x7f7fffff0f00780c */ /* 0x000fe20003f84070 */
[----:B------:R-:W-:Y:S01]  /*0380*/  @!P2 FMUL R8, R8, 8388608 ;  /* 0x4b0000000808a820 */ /* 0x000fe20000400000 */
[----:B------:R-:W-:Y:S02]  /*0390*/  LOP3.LUT R20, R20, 0xff800000, RZ, 0xc0, !PT ;  /* 0xff80000014147812 */ /* 0x000fe400078ec0ff */
[----:B------:R-:W-:Y:S01]  /*03a0*/  IADD3 R17, PT, PT, R9, -0x3f2aaaab, RZ ;  /* 0xc0d5555509117810 */ /* 0x000fe20007ffe0ff */
[----:B------:R-:W-:Y:S01]  /*03b0*/  @!P0 FMUL R11, R11, 8388608 ;  /* 0x4b0000000b0b8820 */ /* 0x000fe20000400000 */
[----:B------:R-:W-:Y:S02]  /*03c0*/  IADD3 R21, PT, PT, R15, -R20, RZ ;  /* 0x800000140f157210 */ /* 0x000fe40007ffe0ff */
[----:B0-----:R-:W-:-:S02]  /*03d0*/  LOP3.LUT R18, R17, 0xff800000, RZ, 0xc0, !PT ;  /* 0xff80000011127812 */ /* 0x001fc400078ec0ff */
[----:B------:R-:W-:Y:S01]  /*03e0*/  FSEL R17, RZ, -23, P1 ;  /* 0xc1b80000ff117808 */ /* 0x000fe20000800000 */
[----:B------:R-:W-:Y:S01]  /*03f0*/  FADD R21, R21, -1 ;  /* 0xbf80000015157421 */ /* 0x000fe20000000000 */
[----:B------:R-:W-:Y:S02]  /*0400*/  IADD3 R19, PT, PT, R9, -R18, RZ ;  /* 0x8000001209137210 */ /* 0x000fe40007ffe0ff */
[----:B------:R-:W-:Y:S01]  /*0410*/  I2FP.F32.S32 R20, R20 ;  /* 0x0000001400147245 */ /* 0x000fe20000201400 */
[----:B------:R-:W-:Y:S01]  /*0420*/  FFMA R22, R21, -R16, 0.14084610342979431152 ;  /* 0x3e1039f615167423 */ /* 0x000fe20000000810 */
[----:B------:R-:W-:Y:S01]  /*0430*/  IADD3 R23, PT, PT, R8, -0x3f2aaaab, RZ ;  /* 0xc0d5555508177810 */ /* 0x000fe20007ffe0ff */
[----:B------:R-:W-:Y:S01]  /*0440*/  FADD R19, R19, -1 ;  /* 0xbf80000013137421 */ /* 0x000fe20000000000 */
[----:B------:R-:W-:Y:S01]  /*0450*/  FSETP.NEU.AND P1, PT, R15, RZ, PT ;  /* 0x000000ff0f00720b */ /* 0x000fe20003f2d000 */
[----:B------:R-:W-:Y:S01]  /*0460*/  FFMA R22, R21, R22, -0.12148627638816833496 ;  /* 0xbdf8cdcc15167423 */ /* 0x000fe20000000016 */
[----:B------:R-:W-:Y:S01]  /*0470*/  FFMA R20, R20, 1.1920928955078125e-07, R17 ;  /* 0x3400000014147823 */ /* 0x000fe20000000011 */
[----:B------:R-:W-:Y:S01]  /*0480*/  FFMA R24, R19, -R16, 0.14084610342979431152 ;  /* 0x3e1039f613187423 */ /* 0x000fe20000000810 */
[----:B------:R-:W-:Y:S01]  /*0490*/  LOP3.LUT R17, R23, 0xff800000, RZ, 0xc0, !PT ;  /* 0xff80000017117812 */ /* 0x000fe200078ec0ff */
[----:B------:R-:W-:Y:S01]  /*04a0*/  FFMA R22, R21, R22, 0.13980610668659210205 ;  /* 0x3e0f295515167423 */ /* 0x000fe20000000016 */
[----:B------:R-:W-:Y:S01]  /*04b0*/  I2FP.F32.S32 R18, R18 ;  /* 0x0000001200127245 */ /* 0x000fe20000201400 */
[----:B------:R-:W-:Y:S01]  /*04c0*/  FFMA R24, R19, R24, -0.12148627638816833496 ;  /* 0xbdf8cdcc13187423 */ /* 0x000fe20000000018 */
[----:B------:R-:W-:Y:S01]  /*04d0*/  I2FP.F32.S32 R14, R14 ;  /* 0x0000000e000e7245 */ /* 0x000fe20000201400 */
[----:B------:R-:W-:Y:S01]  /*04e0*/  FFMA R22, R21, R22, -0.16684235632419586182 ;  /* 0xbe2ad8b915167423 */ /* 0x000fe20000000016 */
[----:B------:R-:W-:Y:S01]  /*04f0*/  I2FP.F32.S32 R10, R10 ;  /* 0x0000000a000a7245 */ /* 0x000fe20000201400 */
[----:B------:R-:W-:-:S02]  /*0500*/  FFMA R24, R19, R24, 0.13980610668659210205 ;  /* 0x3e0f295513187423 */ /* 0x000fc40000000018 */
[----:B------:R-:W-:Y:S02]  /*0510*/  FFMA R22, R21, R22, 0.20012299716472625732 ;  /* 0x3e4ced0b15167423 */ /* 0x000fe40000000016 */
[----:B------:R-:W-:Y:S02]  /*0520*/  FFMA R24, R19, R24, -0.16684235632419586182 ;  /* 0xbe2ad8b913187423 */ /* 0x000fe40000000018 */
[----:B------:R-:W-:Y:S02]  /*0530*/  FFMA R22, R21, R22, -0.24999669194221496582 ;  /* 0xbe7fff2215167423 */ /* 0x000fe40000000016 */
[----:B------:R-:W-:Y:S02]  /*0540*/  FFMA R24, R19, R24, 0.20012299716472625732 ;  /* 0x3e4ced0b13187423 */ /* 0x000fe40000000018 */
[----:B------:R-:W-:Y:S02]  /*0550*/  FFMA R22, R21, R22, 0.33333182334899902344 ;  /* 0x3eaaaa7815167423 */ /* 0x000fe40000000016 */
[----:B------:R-:W-:-:S02]  /*0560*/  FFMA R24, R19, R24, -0.24999669194221496582 ;  /* 0xbe7fff2213187423 */ /* 0x000fc40000000018 */
[----:B------:R-:W-:Y:S02]  /*0570*/  FFMA R22, R21, R22, -0.5 ;  /* 0xbf00000015167423 */ /* 0x000fe40000000016 */
[----:B------:R-:W-:Y:S02]  /*0580*/  FFMA R24, R19, R24, 0.33333182334899902344 ;  /* 0x3eaaaa7813187423 */ /* 0x000fe40000000018 */
[----:B------:R-:W-:Y:S02]  /*0590*/  FMUL R22, R21, R22 ;  /* 0x0000001615167220 */ /* 0x000fe40000400000 */
[----:B------:R-:W-:Y:S02]  /*05a0*/  FFMA R24, R19, R24, -0.5 ;  /* 0xbf00000013187423 */ /* 0x000fe40000000018 */
[----:B------:R-:W-:Y:S01]  /*05b0*/  FFMA R21, R21, R22, R21 ;  /* 0x0000001615157223 */ /* 0x000fe20000000015 */
[----:B------:R-:W-:Y:S01]  /*05c0*/  IADD3 R22, PT, PT, R8, -R17, RZ ;  /* 0x8000001108167210 */ /* 0x000fe20007ffe0ff */
[----:B------:R-:W-:-:S02]  /*05d0*/  FMUL R24, R19, R24 ;  /* 0x0000001813187220 */ /* 0x000fc40000400000 */
[----:B------:R-:W-:Y:S01]  /*05e0*/  FFMA R23, R20, 0.69314718246459960938, R21 ;  /* 0x3f31721814177823 */ /* 0x000fe20000000015 */
[----:B------:R-:W-:Y:S01]  /*05f0*/  IADD3 R20, PT, PT, R11, -0x3f2aaaab, RZ ;  /* 0xc0d555550b147810 */ /* 0x000fe20007ffe0ff */
[----:B------:R-:W-:Y:S01]  /*0600*/  FFMA R24, R19, R24, R19 ;  /* 0x0000001813187223 */ /* 0x000fe20000000013 */
[----:B------:R-:W-:Y:S02]  /*0610*/  FADD R21, R22, -1 ;  /* 0xbf80000016157421 */ /* 0x000fe40000000000 */
[----:B------:R-:W-:Y:S02]  /*0620*/  LOP3.LUT R20, R20, 0xff800000, RZ, 0xc0, !PT ;  /* 0xff80000014147812 */ /* 0x000fe400078ec0ff */
[----:B------:R-:W-:Y:S02]  /*0630*/  FFMA R22, R21, -R16, 0.14084610342979431152 ;  /* 0x3e1039f615167423 */ /* 0x000fe40000000810 */
[----:B------:R-:W-:Y:S02]  /*0640*/  IADD3 R19, PT, PT, R11, -R20, RZ ;  /* 0x800000140b137210 */ /* 0x000fe40007ffe0ff */
[----:B------:R-:W-:Y:S01]  /*0650*/  FFMA R26, R21, R22, -0.12148627638816833496 ;  /* 0xbdf8cdcc151a7423 */ /* 0x000fe20000000016 */
[----:B------:R-:W-:-:S02]  /*0660*/  MOV R22, 0x7f800000 ;  /* 0x7f80000000167802 */ /* 0x000fc40000000f00 */
[----:B------:R-:W-:Y:S01]  /*0670*/  FADD R19, R19, -1 ;  /* 0xbf80000013137421 */ /* 0x000fe20000000000 */
[----:B------:R-:W-:Y:S01]  /*0680*/  FFMA R26, R21, R26, 0.13980610668659210205 ;  /* 0x3e0f2955151a7423 */ /* 0x000fe2000000001a */
[----:B------:R-:W-:Y:S01]  /*0690*/  I2FP.F32.S32 R20, R20 ;  /* 0x0000001400147245 */ /* 0x000fe20000201400 */
[----:B------:R-:W-:Y:S01]  /*06a0*/  @P4 FFMA R23, R15, R22, +INF ;  /* 0x7f8000000f174423 */ /* 0x000fe20000000016 */
[----:B------:R-:W-:Y:S01]  /*06b0*/  FFMA R16, R19, -R16, 0.14084610342979431152 ;  /* 0x3e1039f613107423 */ /* 0x000fe20000000810 */
[----:B------:R-:W-:Y:S01]  /*06c0*/  FFMA R26, R21, R26, -0.16684235632419586182 ;  /* 0xbe2ad8b9151a7423 */ /* 0x000fe2000000001a */
[----:B------:R-:W-:Y:S02]  /*06d0*/  FSEL R15, RZ, -23, P3 ;  /* 0xc1b80000ff0f7808 */ /* 0x000fe40001800000 */
[----:B------:R-:W-:Y:S01]  /*06e0*/  FFMA R16, R19, R16, -0.12148627638816833496 ;  /* 0xbdf8cdcc13107423 */ /* 0x000fe20000000010 */
[----:B------:R-:W-:Y:S01]  /*06f0*/  FFMA R26, R21, R26, 0.20012299716472625732 ;  /* 0x3e4ced0b151a7423 */ /* 0x000fe2000000001a */
[----:B------:R-:W-:Y:S01]  /*0700*/  ISETP.GT.U32.AND P3, PT, R9, 0x7f7fffff, PT ;  /* 0x7f7fffff0900780c */ /* 0x000fe20003f64070 */
[----:B------:R-:W-:Y:S01]  /*0710*/  FFMA R15, R18, 1.1920928955078125e-07, R15 ;  /* 0x34000000120f7823 */ /* 0x000fe2000000000f */
[----:B------:R-:W-:Y:S01]  /*0720*/  FFMA R16, R19, R16, 0.13980610668659210205 ;  /* 0x3e0f295513107423 */ /* 0x000fe20000000010 */
[----:B------:R-:W-:Y:S01]  /*0730*/  FFMA R26, R21, R26, -0.24999669194221496582 ;  /* 0xbe7fff22151a7423 */ /* 0x000fe2000000001a */
[----:B------:R-:W-:Y:S01]  /*0740*/  FSEL R23, R23, -INF , P1 ;  /* 0xff80000017177808 */ /* 0x000fe20000800000 */
[----:B------:R-:W-:Y:S01]  /*0750*/  FFMA R24, R15, 0.69314718246459960938, R24 ;  /* 0x3f3172180f187823 */ /* 0x000fe20000000018 */
[----:B------:R-:W-:Y:S01]  /*0760*/  FFMA R16, R19, R16, -0.16684235632419586182 ;  /* 0xbe2ad8b913107423 */ /* 0x000fe20000000010 */
[----:B------:R-:W-:Y:S01]  /*0770*/  FFMA R26, R21, R26, 0.33333182334899902344 ;  /* 0x3eaaaa78151a7423 */ /* 0x000fe2000000001a */
[----:B------:R-:W-:Y:S01]  /*0780*/  ISETP.GT.U32.AND P1, PT, R8, 0x7f7fffff, PT ;  /* 0x7f7fffff0800780c */ /* 0x000fe20003f24070 */
[----:B------:R-:W-:Y:S01]  /*0790*/  FFMA R14, R14, R23, R13 ;  /* 0x000000170e0e7223 */ /* 0x000fe2000000000d */
[----:B------:R-:W-:Y:S01]  /*07a0*/  FFMA R18, R19, R16, 0.20012299716472625732 ;  /* 0x3e4ced0b13127423 */ /* 0x000fe20000000010 */
[----:B------:R-:W-:Y:S01]  /*07b0*/  FFMA R26, R21, R26, -0.5 ;  /* 0xbf000000151a7423 */ /* 0x000fe2000000001a */
[----:B------:R-:W-:Y:S01]  /*07c0*/  FSEL R15, RZ, -23, P2 ;  /* 0xc1b80000ff0f7808 */ /* 0x000fe20001000000 */
[----:B------:R-:W-:Y:S01]  /*07d0*/  @P3 FFMA R24, R9, R22, +INF ;  /* 0x7f80000009183423 */ /* 0x000fe20000000016 */
[----:B------:R-:W-:Y:S01]  /*07e0*/  FFMA R18, R19, R18, -0.24999669194221496582 ;  /* 0xbe7fff2213127423 */ /* 0x000fe20000000012 */
[----:B------:R-:W-:Y:S01]  /*07f0*/  I2FP.F32.S32 R16, R17 ;  /* 0x0000001100107245 */ /* 0x000fe20000201400 */
[----:B------:R-:W-:Y:S01]  /*0800*/  FMUL R26, R21, R26 ;  /* 0x0000001a151a7220 */ /* 0x000fe20000400000 */
[----:B------:R-:W-:Y:S01]  /*0810*/  FSEL R13, RZ, -23, P0 ;  /* 0xc1b80000ff0d7808 */ /* 0x000fe20000000000 */
[----:B------:R-:W-:Y:S01]  /*0820*/  FFMA R18, R19, R18, 0.33333182334899902344 ;  /* 0x3eaaaa7813127423 */ /* 0x000fe20000000012 */
[----:B------:R-:W-:Y:S01]  /*0830*/  ISETP.GT.U32.AND P0, PT, R11, 0x7f7fffff, PT ;  /* 0x7f7fffff0b00780c */ /* 0x000fe20003f04070 */
[----:B------:R-:W-:Y:S01]  /*0840*/  FFMA R15, R16, 1.1920928955078125e-07, R15 ;  /* 0x34000000100f7823 */ /* 0x000fe2000000000f */
[----:B------:R-:W-:Y:S01]  /*0850*/  FFMA R26, R21, R26, R21 ;  /* 0x0000001a151a7223 */ /* 0x000fe20000000015 */
[----:B------:R-:W-:Y:S01]  /*0860*/  FFMA R18, R19, R18, -0.5 ;  /* 0xbf00000013127423 */ /* 0x000fe20000000012 */
[----:B------:R-:W-:Y:S01]  /*0870*/  FSETP.NEU.AND P2, PT, R9, RZ, PT ;  /* 0x000000ff0900720b */ /* 0x000fe20003f4d000 */
[----:B------:R-:W-:Y:S01]  /*0880*/  FFMA R13, R20, 1.1920928955078125e-07, R13 ;  /* 0x34000000140d7823 */ /* 0x000fe2000000000d */
[----:B------:R-:W-:Y:S01]  /*0890*/  FFMA R15, R15, 0.69314718246459960938, R26 ;  /* 0x3f3172180f0f7823 */ /* 0x000fe2000000001a */
[----:B------:R-:W-:Y:S01]  /*08a0*/  FMUL R18, R19, R18 ;  /* 0x0000001213127220 */ /* 0x000fe20000400000 */
[----:B------:R-:W-:Y:S01]  /*08b0*/  @P1 FFMA R15, R8, R22, +INF ;  /* 0x7f800000080f1423 */ /* 0x000fe20000000016 */
[----:B------:R-:W-:-:S02]  /*08c0*/  I2FP.F32.S32 R9, R12 ;  /* 0x0000000c00097245 */ /* 0x000fc40000201400 */
[----:B------:R-:W-:Y:S01]  /*08d0*/  FFMA R18, R19, R18, R19 ;  /* 0x0000001213127223 */ /* 0x000fe20000000013 */
[----:B------:R-:W-:Y:S02]  /*08e0*/  FSEL R24, R24, -INF , P2 ;  /* 0xff80000018187808 */ /* 0x000fe40001000000 */
[----:B------:R-:W-:Y:S01]  /*08f0*/  FSETP.NEU.AND P1, PT, R8, RZ, PT ;  /* 0x000000ff0800720b */ /* 0x000fe20003f2d000 */
[----:B------:R-:W-:Y:S01]  /*0900*/  FFMA R13, R13, 0.69314718246459960938, R18 ;  /* 0x3f3172180d0d7823 */ /* 0x000fe20000000012 */
[C---:B------:R-:W-:Y:S01]  /*0910*/  @P0 FFMA R13, R11.reuse, R22, +INF ;  /* 0x7f8000000b0d0423 */ /* 0x040fe20000000016 */
[----:B------:R-:W-:Y:S01]  /*0920*/  FSETP.NEU.AND P2, PT, R11, RZ, PT ;  /* 0x000000ff0b00720b */ /* 0x000fe20003f4d000 */
[----:B------:R-:W-:Y:S01]  /*0930*/  FFMA R9, R9, R24, R14 ;  /* 0x0000001809097223 */ /* 0x000fe2000000000e */
[----:B------:R-:W-:Y:S02]  /*0940*/  FSEL R15, R15, -INF , P1 ;  /* 0xff8000000f0f7808 */ /* 0x000fe40000800000 */
[----:B------:R-:W-:-:S02]  /*0950*/  IADD3 R8, P0, PT, R2, 0x10, RZ ;  /* 0x0000001002087810 */ /* 0x000fc40007f1e0ff */
[----:B------:R-:W-:Y:S01]  /*0960*/  I2FP.F32.S32 R2, R7 ;  /* 0x0000000700027245 */ /* 0x000fe20000201400 */
[----:B------:R-:W-:Y:S01]  /*0970*/  FFMA R9, R10, R15, R9 ;  /* 0x0000000f0a097223 */ /* 0x000fe20000000009 */
[----:B------:R-:W-:Y:S02]  /*0980*/  FSEL R13, R13, -INF , P2 ;  /* 0xff8000000d0d7808 */ /* 0x000fe40001000000 */
[----:B------:R-:W-:-:S03]  /*0990*/  IADD3.X R3, PT, PT, RZ, R3, RZ, P0, !PT ;  /* 0x00000003ff037210 */ /* 0x000fc600007fe4ff */
[----:B------:R-:W-:Y:S01]  /*09a0*/  FFMA R13, R2, R13, R9 ;  /* 0x0000000d020d7223 */ /* 0x000fe20000000009 */
[----:B------:R-:W-:Y:S06]  /*09b0*/  BRA.U UP1, `(.L_x_185) ;  /* 0xfffffff901107547 */ /* 0x000fec000b83ffff */
.L_x_184:
[----:B------:R-:W-:Y:S05]  /*09c0*/  BRA.U !UP0, `(.L_x_183) ;  /* 0x0000000508a07547 */ /* 0x000fea000b800000 */
[----:B------:R-:W-:Y:S02]  /*09d0*/  UISETP.NE.AND UP0, UPT, UR9, 0x1, UPT ;  /* 0x000000010900788c */ /* 0x000fe4000bf05270 */
[----:B------:R-:W-:-:S04]  /*09e0*/  ULOP3.LUT UR4, UR8, 0x1, URZ, 0xc0, !UPT ;  /* 0x0000000108047892 */ /* 0x000fc8000f8ec0ff */
[----:B------:R-:W-:-:S03]  /*09f0*/  UISETP.NE.U32.AND UP1, UPT, UR4, 0x1, UPT ;  /* 0x000000010400788c */ /* 0x000fc6000bf25070 */
[----:B------:R-:W-:Y:S08]  /*0a00*/  BRA.U !UP0, `(.L_x_186) ;  /* 0x0000000508007547 */ /* 0x000ff0000b800000 */
[----:B------:R-:W0:Y:S08]  /*0a10*/  LDC.64 R10, c[0x0][0x380] ;  /* 0x0000e000ff0a7b82 */ /* 0x000e300000000a00 */
[----:B------:R-:W1:Y:S01]  /*0a20*/  LDC.64 R8, c[0x0][0x388] ;  /* 0x0000e200ff087b82 */ /* 0x000e620000000a00 */
[----:B0-----:R-:W-:-:S05]  /*0a30*/  IMAD.WIDE.U32 R10, R6, 0x4, R10 ;  /* 0x00000004060a7825 */ /* 0x001fca00078e000a */
[----:B------:R-:W2:Y:S04]  /*0a40*/  LDG.E R2, desc[UR12][R10.64] ;  /* 0x0000000c0a027981 */ /* 0x000ea8000c1e1900 */
[----:B------:R-:W3:Y:S01]  /*0a50*/  LDG.E R3, desc[UR12][R10.64+0x4] ;  /* 0x0000040c0a037981 */ /* 0x000ee2000c1e1900 */
[----:B------:R-:W-:-:S05]  /*0a60*/  IADD3 R7, PT, PT, R5, R6, RZ ;  /* 0x0000000605077210 */ /* 0x000fca0007ffe0ff */
[----:B-1----:R-:W-:-:S05]  /*0a70*/  IMAD.WIDE R8, R7, 0x4, R8 ;  /* 0x0000000407087825 */ /* 0x002fca00078e0208 */
[----:B------:R-:W4:Y:S04]  /*0a80*/  LDG.E R4, desc[UR12][R8.64] ;  /* 0x0000000c08047981 */ /* 0x000f28000c1e1900 */
[----:B------:R-:W5:Y:S01]  /*0a90*/  LDG.E R7, desc[UR12][R8.64+0x4] ;  /* 0x0000040c08077981 */ /* 0x000f62000c1e1900 */
[----:B------:R-:W-:Y:S01]  /*0aa0*/  HFMA2 R15, -RZ, RZ, 1.5048828125, 33.21875 ;  /* 0x3e055027ff0f7431 */ /* 0x000fe200000001ff */
[----:B------:R-:W-:Y:S02]  /*0ab0*/  IADD3 R6, PT, PT, R6, 0x2, RZ ;  /* 0x0000000206067810 */ /* 0x000fe40007ffe0ff */
[----:B--2---:R-:W-:Y:S02]  /*0ac0*/  FSETP.GEU.AND P0, PT, R2, 1.175494350822287508e-38, PT ;  /* 0x008000000200780b */ /* 0x004fe40003f0e000 */
[----:B---3--:R-:W-:-:S11]  /*0ad0*/  FSETP.GEU.AND P1, PT, R3, 1.175494350822287508e-38, PT ;  /* 0x008000000300780b */ /* 0x008fd60003f2e000 */
[----:B------:R-:W-:Y:S01]  /*0ae0*/  @!P0 FMUL R2, R2, 8388608 ;  /* 0x4b00000002028820 */ /* 0x000fe20000400000 */
[----:B----4-:R-:W-:Y:S01]  /*0af0*/  I2FP.F32.S32 R4, R4 ;  /* 0x0000000400047245 */ /* 0x010fe20000201400 */
[----:B------:R-:W-:-:S03]  /*0b00*/  @!P1 FMUL R3, R3, 8388608 ;  /* 0x4b00000003039820 */ /* 0x000fc60000400000 */
[----:B------:R-:W-:Y:S02]  /*0b10*/  IADD3 R12, PT, PT, R2, -0x3f2aaaab, RZ ;  /* 0xc0d55555020c7810 */ /* 0x000fe40007ffe0ff */
[----:B-----5:R-:W-:Y:S02]  /*0b20*/  I2FP.F32.S32 R7, R7 ;  /* 0x0000000700077245 */ /* 0x020fe40000201400 */
[----:B------:R-:W-:Y:S02]  /*0b30*/  IADD3 R10, PT, PT, R3, -0x3f2aaaab, RZ ;  /* 0xc0d55555030a7810 */ /* 0x000fe40007ffe0ff */
[----:B------:R-:W-:Y:S02]  /*0b40*/  LOP3.LUT R11, R12, 0xff800000, RZ, 0xc0, !PT ;  /* 0xff8000000c0b7812 */ /* 0x000fe400078ec0ff */
[----:B------:R-:W-:Y:S02]  /*0b50*/  LOP3.LUT R10, R10, 0xff800000, RZ, 0xc0, !PT ;  /* 0xff8000000a0a7812 */ /* 0x000fe400078ec0ff */
[----:B------:R-:W-:-:S02]  /*0b60*/  IADD3 R12, PT, PT, R2, -R11, RZ ;  /* 0x8000000b020c7210 */ /* 0x000fc40007ffe0ff */
[CC--:B------:R-:W-:Y:S02]  /*0b70*/  IADD3 R14, PT, PT, R3.reuse, -R10.reuse, RZ ;  /* 0x8000000a030e7210 */ /* 0x0c0fe40007ffe0ff */
[----:B------:R-:W-:Y:S01]  /*0b80*/  I2FP.F32.S32 R11, R11 ;  /* 0x0000000b000b7245 */ /* 0x000fe20000201400 */
[----:B------:R-:W-:Y:S01]  /*0b90*/  FADD R9, R12, -1 ;  /* 0xbf8000000c097421 */ /* 0x000fe20000000000 */
[----:B------:R-:W-:Y:S01]  /*0ba0*/  I2FP.F32.S32 R10, R10 ;  /* 0x0000000a000a7245 */ /* 0x000fe20000201400 */
[----:B------:R-:W-:Y:S01]  /*0bb0*/  FADD R8, R14, -1 ;  /* 0xbf8000000e087421 */ /* 0x000fe20000000000 */
[----:B------:R-:W-:Y:S01]  /*0bc0*/  FSETP.NEU.AND P2, PT, R3, RZ, PT ;  /* 0x000000ff0300720b */ /* 0x000fe20003f4d000 */
[CC--:B------:R-:W-:Y:S02]  /*0bd0*/  FFMA R12, R9.reuse, -R15.reuse, 0.14084610342979431152 ;  /* 0x3e1039f6090c7423 */ /* 0x0c0fe4000000080f */
[----:B------:R-:W-:Y:S02]  /*0be0*/  FFMA R15, R8, -R15, 0.14084610342979431152 ;  /* 0x3e1039f6080f7423 */ /* 0x000fe4000000080f */
[----:B------:R-:W-:-:S02]  /*0bf0*/  FFMA R12, R9, R12, -0.12148627638816833496 ;  /* 0xbdf8cdcc090c7423 */ /* 0x000fc4000000000c */
[C---:B------:R-:W-:Y:S02]  /*0c00*/  FFMA R15, R8.reuse, R15, -0.12148627638816833496 ;  /* 0xbdf8cdcc080f7423 */ /* 0x040fe4000000000f */
[C---:B------:R-:W-:Y:S02]  /*0c10*/  FFMA R12, R9.reuse, R12, 0.13980610668659210205 ;  /* 0x3e0f2955090c7423 */ /* 0x040fe4000000000c */
[C---:B------:R-:W-:Y:S02]  /*0c20*/  FFMA R15, R8.reuse, R15, 0.13980610668659210205 ;  /* 0x3e0f2955080f7423 */ /* 0x040fe4000000000f */
[C---:B------:R-:W-:Y:S02]  /*0c30*/  FFMA R12, R9.reuse, R12, -0.16684235632419586182 ;  /* 0xbe2ad8b9090c7423 */ /* 0x040fe4000000000c */
[----:B------:R-:W-:Y:S02]  /*0c40*/  FFMA R15, R8, R15, -0.16684235632419586182 ;  /* 0xbe2ad8b9080f7423 */ /* 0x000fe4000000000f */
[----:B------:R-:W-:-:S02]  /*0c50*/  FFMA R12, R9, R12, 0.20012299716472625732 ;  /* 0x3e4ced0b090c7423 */ /* 0x000fc4000000000c */
[C---:B------:R-:W-:Y:S02]  /*0c60*/  FFMA R15, R8.reuse, R15, 0.20012299716472625732 ;  /* 0x3e4ced0b080f7423 */ /* 0x040fe4000000000f */
[C---:B------:R-:W-:Y:S01]  /*0c70*/  FFMA R14, R9.reuse, R12, -0.24999669194221496582 ;  /* 0xbe7fff22090e7423 */ /* 0x040fe2000000000c */
[----:B------:R-:W-:Y:S01]  /*0c80*/  FSEL R12, RZ, -23, P0 ;  /* 0xc1b80000ff0c7808 */ /* 0x000fe20000000000 */
[----:B------:R-:W-:Y:S01]  /*0c90*/  FFMA R17, R8, R15, -0.24999669194221496582 ;  /* 0xbe7fff2208117423 */ /* 0x000fe2000000000f */
[----:B------:R-:W-:Y:S01]  /*0ca0*/  ISETP.GT.U32.AND P0, PT, R2, 0x7f7fffff, PT ;  /* 0x7f7fffff0200780c */ /* 0x000fe20003f04070 */
[----:B------:R-:W-:Y:S01]  /*0cb0*/  FFMA R14, R9, R14, 0.33333182334899902344 ;  /* 0x3eaaaa78090e7423 */ /* 0x000fe2000000000e */
[----:B------:R-:W-:Y:S01]  /*0cc0*/  FSEL R15, RZ, -23, P1 ;  /* 0xc1b80000ff0f7808 */ /* 0x000fe20000800000 */
[C---:B------:R-:W-:Y:S01]  /*0cd0*/  FFMA R17, R8.reuse, R17, 0.33333182334899902344 ;  /* 0x3eaaaa7808117423 */ /* 0x040fe20000000011 */
[----:B------:R-:W-:Y:S01]  /*0ce0*/  ISETP.GT.U32.AND P1, PT, R3, 0x7f7fffff, PT ;  /* 0x7f7fffff0300780c */ /* 0x000fe20003f24070 */
[----:B------:R-:W-:Y:S01]  /*0cf0*/  FFMA R14, R9, R14, -0.5 ;  /* 0xbf000000090e7423 */ /* 0x000fe2000000000e */
[----:B------:R-:W-:Y:S01]  /*0d00*/  FFMA R11, R11, 1.1920928955078125e-07, R12 ;  /* 0x340000000b0b7823 */ /* 0x000fe2000000000c */
[----:B------:R-:W-:Y:S01]  /*0d10*/  FFMA R17, R8, R17, -0.5 ;  /* 0xbf00000008117423 */ /* 0x000fe20000000011 */
[----:B------:R-:W-:Y:S01]  /*0d20*/  FFMA R10, R10, 1.1920928955078125e-07, R15 ;  /* 0x340000000a0a7823 */ /* 0x000fe2000000000f */
[----:B------:R-:W-:-:S02]  /*0d30*/  FMUL R14, R9, R14 ;  /* 0x0000000e090e7220 */ /* 0x000fc40000400000 */
[C---:B------:R-:W-:Y:S02]  /*0d40*/  FMUL R17, R8.reuse, R17 ;  /* 0x0000001108117220 */ /* 0x040fe40000400000 */
[----:B------:R-:W-:Y:S02]  /*0d50*/  FFMA R14, R9, R14, R9 ;  /* 0x0000000e090e7223 */ /* 0x000fe40000000009 */
[----:B------:R-:W-:Y:S01]  /*0d60*/  FFMA R17, R8, R17, R8 ;  /* 0x0000001108117223 */ /* 0x000fe20000000008 */
[----:B------:R-:W-:Y:S01]  /*0d70*/  MOV R8, 0x7f800000 ;  /* 0x7f80000000087802 */ /* 0x000fe20000000f00 */
[----:B------:R-:W-:Y:S02]  /*0d80*/  FFMA R11, R11, 0.69314718246459960938, R14 ;  /* 0x3f3172180b0b7823 */ /* 0x000fe4000000000e */
[----:B------:R-:W-:Y:S02]  /*0d90*/  FFMA R10, R10, 0.69314718246459960938, R17 ;  /* 0x3f3172180a0a7823 */ /* 0x000fe40000000011 */
[CC--:B------:R-:W-:Y:S01]  /*0da0*/  @P0 FFMA R11, R2.reuse, R8.reuse, +INF ;  /* 0x7f800000020b0423 */ /* 0x0c0fe20000000008 */
[----:B------:R-:W-:Y:S01]  /*0db0*/  FSETP.NEU.AND P0, PT, R2, RZ, PT ;  /* 0x000000ff0200720b */ /* 0x000fe20003f0d000 */
[----:B------:R-:W-:-:S03]  /*0dc0*/  @P1 FFMA R10, R3, R8, +INF ;  /* 0x7f800000030a1423 */ /* 0x000fc60000000008 */
[----:B------:R-:W-:Y:S02]  /*0dd0*/  FSEL R11, R11, -INF , P0 ;  /* 0xff8000000b0b7808 */ /* 0x000fe40000000000 */
[----:B------:R-:W-:-:S03]  /*0de0*/  FSEL R10, R10, -INF , P2 ;  /* 0xff8000000a0a7808 */ /* 0x000fc60001000000 */
[----:B------:R-:W-:-:S04]  /*0df0*/  FFMA R4, R4, R11, R13 ;  /* 0x0000000b04047223 */ /* 0x000fc8000000000d */
[----:B------:R-:W-:-:S07]  /*0e00*/  FFMA R13, R7, R10, R4 ;  /* 0x0000000a070d7223 */ /* 0x000fce0000000004 */
.L_x_186:
[----:B------:R-:W-:Y:S05]  /*0e10*/  BRA.U UP1, `(.L_x_183) ;  /* 0x00000001018c7547 */ /* 0x000fea000b800000 */
[----:B------:R-:W0:Y:S08]  /*0e20*/  LDC.64 R8, c[0x0][0x380] ;  /* 0x0000e000ff087b82 */ /* 0x000e300000000a00 */
[----:B------:R-:W1:Y:S01]  /*0e30*/  LDC.64 R10, c[0x0][0x388] ;  /* 0x0000e200ff0a7b82 */ /* 0x000e620000000a00 */
[----:B0-----:R-:W-:-:S05]  /*0e40*/  IMAD.WIDE.U32 R8, R6, 0x4, R8 ;  /* 0x0000000406087825 */ /* 0x001fca00078e0008 */
[----:B------:R-:W2:Y:S01]  /*0e50*/  LDG.E R2, desc[UR12][R8.64] ;  /* 0x0000000c08027981 */ /* 0x000ea2000c1e1900 */
[----:B------:R-:W-:-:S05]  /*0e60*/  IADD3 R5, PT, PT, R5, R6, RZ ;  /* 0x0000000605057210 */ /* 0x000fca0007ffe0ff */
[----:B-1----:R-:W-:-:S06]  /*0e70*/  IMAD.WIDE R4, R5, 0x4, R10 ;  /* 0x0000000405047825 */ /* 0x002fcc00078e020a */
[----:B------:R-:W3:Y:S01]  /*0e80*/  LDG.E R4, desc[UR12][R4.64] ;  /* 0x0000000c04047981 */ /* 0x000ee2000c1e1900 */
[----:B------:R-:W-:Y:S01]  /*0e90*/  HFMA2 R11, -RZ, RZ, 1.5048828125, 33.21875 ;  /* 0x3e055027ff0b7431 */ /* 0x000fe200000001ff */
[----:B--2---:R-:W-:Y:S02]  /*0ea0*/  FSETP.GEU.AND P0, PT, R2, 1.175494350822287508e-38, PT ;  /* 0x008000000200780b */ /* 0x004fe40003f0e000 */
[----:B---3--:R-:W-:-:S11]  /*0eb0*/  I2FP.F32.S32 R4, R4 ;  /* 0x0000000400047245 */ /* 0x008fd60000201400 */
        /* <DEDUP_REMOVED lines=18> */
[----:B------:R-:W-:Y:S01]  /*0fe0*/  FFMA R8, R8, R5, R8 ;  /* 0x0000000508087223 */ /* 0x000fe20000000008 */
[----:B------:R-:W-:-:S03]  /*0ff0*/  MOV R5, 0x7f800000 ;  /* 0x7f80000000057802 */ /* 0x000fc60000000f00 */
[----:B------:R-:W-:-:S04]  /*1000*/  FFMA R3, R3, 0.69314718246459960938, R8 ;  /* 0x3f31721803037823 */ /* 0x000fc80000000008 */
[C---:B------:R-:W-:Y:S01]  /*1010*/  @P0 FFMA R3, R2.reuse, R5, +INF ;  /* 0x7f80000002030423 */ /* 0x040fe20000000005 */
[----:B------:R-:W-:-:S04]  /*1020*/  FSETP.NEU.AND P0, PT, R2, RZ, PT ;  /* 0x000000ff0200720b */ /* 0x000fc80003f0d000 */
[----:B------:R-:W-:-:S05]  /*1030*/  FSEL R3, R3, -INF , P0 ;  /* 0xff80000003037808 */ /* 0x000fca0000000000 */
[----:B------:R-:W-:-:S07]  /*1040*/  FFMA R13, R4, R3, R13 ;  /* 0x00000003040d7223 */ /* 0x000fce000000000d */
.L_x_183:
[----:B------:R-:W0:Y:S02]  /*1050*/  LDC.64 R2, c[0x0][0x390] ;  /* 0x0000e400ff027b82 */ /* 0x000e240000000a00 */
[----:B0-----:R-:W-:-:S05]  /*1060*/  IMAD.WIDE R2, R0, 0x4, R2 ;  /* 0x0000000400027825 */ /* 0x001fca00078e0202 */
[----:B------:R-:W-:Y:S01]  /*1070*/  STG.E desc[UR12][R2.64], R13 ;  /* 0x0000000d02007986 */ /* 0x000fe2000c10190c */
[----:B------:R-:W-:Y:S05]  /*1080*/  EXIT ;  /* 0x000000000000794d */ /* 0x000fea0003800000 */
.L_x_187:
        /* <DEDUP_REMOVED lines=15> */
.L_x_191:


//--------------------- .nv.shared.reserved.0     --------------------------
	.section	.nv.shared.reserved.0,"aw",@nobits
	.weak		__nv_reservedSMEM_offset_0_alias
	.size		__nv_reservedSMEM_offset_0_alias, 0, 64
	.other		__nv_reservedSMEM_offset_0_alias,@"STO_CUDA_RESERVED_SHARED STV_DEFAULT"
__nv_reservedSMEM_offset_0_alias:
	.zero		0
	.zero		64


//--------------------- .nv.constant0._Z24compute_human_likelihoodffffPfS_S_PiS0_S_S_ii --------------------------
	.section	.nv.constant0._Z24compute_human_likelihoodffffPfS_S_PiS0_S_S_ii,"a",@progbits
	.sectionflags	@""
	.align	4
.nv.constant0._Z24compute_human_likelihoodffffPfS_S_PiS0_S_S_ii:
	.zero		976


//--------------------- .nv.constant0._Z16compute_RR_priorPfPiS_iiiS0_ --------------------------
	.section	.nv.constant0._Z16compute_RR_priorPfPiS_iiiS0_,"a",@progbits
	.sectionflags	@""
	.align	4
.nv.constant0._Z16compute_RR_priorPfPiS_iiiS0_:
	.zero		944


//--------------------- .nv.constant0._Z18compute_PCFG_priorPfPiS_ii --------------------------
	.section	.nv.constant0._Z18compute_PCFG_priorPfPiS_ii,"a",@progbits
	.sectionflags	@""
	.align	4
.nv.constant0._Z18compute_PCFG_priorPfPiS_ii:
	.zero		928


//--------------------- SYMBOLS --------------------------

	.type		.nv.reservedSmem.offset0,@object
	.size		.nv.reservedSmem.offset0,0x4
